//
// Generated by NVIDIA NVVM Compiler
//
// Compiler Build ID: CL-36424714
// Cuda compilation tools, release 13.0, V13.0.88
// Based on NVVM 20.0.0
//

.version 9.0
.target sm_100
.address_size 64

	// .globl	_Z18adain_snake_kernelPKfS0_S0_S0_S0_S0_Pfiii
.global .align 4 .b8 __cudart_i2opi_f[24] = {65, 144, 67, 60, 153, 149, 98, 219, 192, 221, 52, 245, 209, 87, 39, 252, 41, 21, 68, 78, 110, 131, 249, 162};

.visible .entry _Z18adain_snake_kernelPKfS0_S0_S0_S0_S0_Pfiii(
	.param .u64 .ptr .align 1 _Z18adain_snake_kernelPKfS0_S0_S0_S0_S0_Pfiii_param_0,
	.param .u64 .ptr .align 1 _Z18adain_snake_kernelPKfS0_S0_S0_S0_S0_Pfiii_param_1,
	.param .u64 .ptr .align 1 _Z18adain_snake_kernelPKfS0_S0_S0_S0_S0_Pfiii_param_2,
	.param .u64 .ptr .align 1 _Z18adain_snake_kernelPKfS0_S0_S0_S0_S0_Pfiii_param_3,
	.param .u64 .ptr .align 1 _Z18adain_snake_kernelPKfS0_S0_S0_S0_S0_Pfiii_param_4,
	.param .u64 .ptr .align 1 _Z18adain_snake_kernelPKfS0_S0_S0_S0_S0_Pfiii_param_5,
	.param .u64 .ptr .align 1 _Z18adain_snake_kernelPKfS0_S0_S0_S0_S0_Pfiii_param_6,
	.param .u32 _Z18adain_snake_kernelPKfS0_S0_S0_S0_S0_Pfiii_param_7,
	.param .u32 _Z18adain_snake_kernelPKfS0_S0_S0_S0_S0_Pfiii_param_8,
	.param .u32 _Z18adain_snake_kernelPKfS0_S0_S0_S0_S0_Pfiii_param_9
)
{
	.local .align 4 .b8 	__local_depot0[28];
	.reg .b64 	%SP;
	.reg .b64 	%SPL;
	.reg .pred 	%p<10>;
	.reg .b32 	%r<54>;
	.reg .b32 	%f<43>;
	.reg .b64 	%rd<49>;
	.reg .b64 	%fd<3>;

	mov.u64 	%SPL, __local_depot0;
	ld.param.u64 	%rd10, [_Z18adain_snake_kernelPKfS0_S0_S0_S0_S0_Pfiii_param_1];
	ld.param.u64 	%rd12, [_Z18adain_snake_kernelPKfS0_S0_S0_S0_S0_Pfiii_param_3];
	ld.param.u64 	%rd13, [_Z18adain_snake_kernelPKfS0_S0_S0_S0_S0_Pfiii_param_4];
	ld.param.u64 	%rd14, [_Z18adain_snake_kernelPKfS0_S0_S0_S0_S0_Pfiii_param_5];
	ld.param.u32 	%r18, [_Z18adain_snake_kernelPKfS0_S0_S0_S0_S0_Pfiii_param_7];
	ld.param.u32 	%r16, [_Z18adain_snake_kernelPKfS0_S0_S0_S0_S0_Pfiii_param_8];
	ld.param.u32 	%r17, [_Z18adain_snake_kernelPKfS0_S0_S0_S0_S0_Pfiii_param_9];
	add.u64 	%rd1, %SPL, 0;
	mov.u32 	%r19, %ctaid.x;
	mov.u32 	%r20, %ntid.x;
	mov.u32 	%r21, %tid.x;
	mad.lo.s32 	%r1, %r19, %r20, %r21;
	mul.lo.s32 	%r22, %r16, %r18;
	mul.lo.s32 	%r23, %r22, %r17;
	setp.gt.s32 	%p1, %r1, %r23;
	@%p1 bra 	$L__BB0_10;
	ld.param.u64 	%rd44, [_Z18adain_snake_kernelPKfS0_S0_S0_S0_S0_Pfiii_param_2];
	ld.param.u64 	%rd43, [_Z18adain_snake_kernelPKfS0_S0_S0_S0_S0_Pfiii_param_0];
	cvta.to.global.u64 	%rd17, %rd43;
	cvta.to.global.u64 	%rd18, %rd12;
	cvta.to.global.u64 	%rd19, %rd13;
	cvta.to.global.u64 	%rd20, %rd10;
	cvta.to.global.u64 	%rd21, %rd44;
	cvta.to.global.u64 	%rd22, %rd14;
	div.s32 	%r24, %r1, %r17;
	rem.s32 	%r25, %r24, %r16;
	mul.lo.s32 	%r26, %r17, %r16;
	div.s32 	%r27, %r1, %r26;
	mul.wide.s32 	%rd23, %r1, 4;
	add.s64 	%rd24, %rd17, %rd23;
	ld.global.f32 	%f9, [%rd24];
	mad.lo.s32 	%r28, %r27, %r16, %r25;
	mul.wide.s32 	%rd25, %r28, 4;
	add.s64 	%rd26, %rd18, %rd25;
	ld.global.f32 	%f10, [%rd26];
	add.s64 	%rd27, %rd19, %rd25;
	ld.global.f32 	%f11, [%rd27];
	sub.f32 	%f12, %f9, %f10;
	add.f32 	%f13, %f11, 0f3727C5AC;
	sqrt.rn.f32 	%f14, %f13;
	div.rn.f32 	%f15, %f12, %f14;
	mul.wide.s32 	%rd28, %r25, 4;
	add.s64 	%rd29, %rd20, %rd28;
	ld.global.f32 	%f16, [%rd29];
	add.s64 	%rd30, %rd21, %rd28;
	ld.global.f32 	%f17, [%rd30];
	add.f32 	%f18, %f16, 0f3F800000;
	fma.rn.f32 	%f1, %f15, %f18, %f17;
	add.s64 	%rd31, %rd22, %rd28;
	ld.global.f32 	%f2, [%rd31];
	mul.f32 	%f3, %f2, %f1;
	mul.f32 	%f19, %f3, 0f3F22F983;
	cvt.rni.s32.f32 	%r53, %f19;
	cvt.rn.f32.s32 	%f20, %r53;
	fma.rn.f32 	%f21, %f20, 0fBFC90FDA, %f3;
	fma.rn.f32 	%f22, %f20, 0fB3A22168, %f21;
	fma.rn.f32 	%f42, %f20, 0fA7C234C5, %f22;
	abs.f32 	%f5, %f3;
	setp.ltu.f32 	%p2, %f5, 0f47CE4780;
	@%p2 bra 	$L__BB0_9;
	setp.neu.f32 	%p3, %f5, 0f7F800000;
	@%p3 bra 	$L__BB0_4;
	mov.f32 	%f25, 0f00000000;
	mul.rn.f32 	%f42, %f3, %f25;
	mov.b32 	%r53, 0;
	bra.uni 	$L__BB0_9;
$L__BB0_4:
	mov.b32 	%r3, %f3;
	shl.b32 	%r30, %r3, 8;
	or.b32  	%r4, %r30, -2147483648;
	mov.b64 	%rd48, 0;
	mov.b32 	%r50, 0;
	mov.u64 	%rd46, __cudart_i2opi_f;
	mov.u64 	%rd47, %rd1;
$L__BB0_5:
	.pragma "nounroll";
	ld.global.nc.u32 	%r31, [%rd46];
	mad.wide.u32 	%rd34, %r31, %r4, %rd48;
	shr.u64 	%rd48, %rd34, 32;
	st.local.u32 	[%rd47], %rd34;
	add.s32 	%r50, %r50, 1;
	add.s64 	%rd47, %rd47, 4;
	add.s64 	%rd46, %rd46, 4;
	setp.ne.s32 	%p4, %r50, 6;
	@%p4 bra 	$L__BB0_5;
	shr.u32 	%r32, %r3, 23;
	st.local.u32 	[%rd1+24], %rd48;
	and.b32  	%r7, %r32, 31;
	and.b32  	%r33, %r32, 224;
	add.s32 	%r34, %r33, -128;
	shr.u32 	%r35, %r34, 5;
	mul.wide.u32 	%rd35, %r35, 4;
	sub.s64 	%rd8, %rd1, %rd35;
	ld.local.u32 	%r51, [%rd8+24];
	ld.local.u32 	%r52, [%rd8+20];
	setp.eq.s32 	%p5, %r7, 0;
	@%p5 bra 	$L__BB0_8;
	shf.l.wrap.b32 	%r51, %r52, %r51, %r7;
	ld.local.u32 	%r36, [%rd8+16];
	shf.l.wrap.b32 	%r52, %r36, %r52, %r7;
$L__BB0_8:
	shr.u32 	%r37, %r51, 30;
	shf.l.wrap.b32 	%r38, %r52, %r51, 2;
	shl.b32 	%r39, %r52, 2;
	shr.u32 	%r40, %r38, 31;
	add.s32 	%r41, %r40, %r37;
	neg.s32 	%r42, %r41;
	setp.lt.s32 	%p6, %r3, 0;
	selp.b32 	%r53, %r42, %r41, %p6;
	xor.b32  	%r43, %r38, %r3;
	shr.s32 	%r44, %r38, 31;
	xor.b32  	%r45, %r44, %r38;
	xor.b32  	%r46, %r44, %r39;
	cvt.u64.u32 	%rd36, %r45;
	shl.b64 	%rd37, %rd36, 32;
	cvt.u64.u32 	%rd38, %r46;
	or.b64  	%rd39, %rd37, %rd38;
	cvt.rn.f64.s64 	%fd1, %rd39;
	mul.f64 	%fd2, %fd1, 0d3BF921FB54442D19;
	cvt.rn.f32.f64 	%f23, %fd2;
	neg.f32 	%f24, %f23;
	setp.lt.s32 	%p7, %r43, 0;
	selp.f32 	%f42, %f24, %f23, %p7;
$L__BB0_9:
	ld.param.u64 	%rd45, [_Z18adain_snake_kernelPKfS0_S0_S0_S0_S0_Pfiii_param_6];
	mul.rn.f32 	%f26, %f42, %f42;
	and.b32  	%r48, %r53, 1;
	setp.eq.b32 	%p8, %r48, 1;
	selp.f32 	%f27, 0f3F800000, %f42, %p8;
	fma.rn.f32 	%f28, %f26, %f27, 0f00000000;
	fma.rn.f32 	%f29, %f26, 0f37CBAC00, 0fBAB607ED;
	selp.f32 	%f30, %f29, 0fB94D4153, %p8;
	selp.f32 	%f31, 0f3D2AAABB, 0f3C0885E4, %p8;
	fma.rn.f32 	%f32, %f30, %f26, %f31;
	selp.f32 	%f33, 0fBEFFFFFF, 0fBE2AAAA8, %p8;
	fma.rn.f32 	%f34, %f32, %f26, %f33;
	fma.rn.f32 	%f35, %f34, %f28, %f27;
	and.b32  	%r49, %r53, 2;
	setp.eq.s32 	%p9, %r49, 0;
	mov.f32 	%f36, 0f00000000;
	sub.f32 	%f37, %f36, %f35;
	selp.f32 	%f38, %f35, %f37, %p9;
	rcp.rn.f32 	%f39, %f2;
	mul.f32 	%f40, %f38, %f38;
	fma.rn.f32 	%f41, %f39, %f40, %f1;
	cvta.to.global.u64 	%rd40, %rd45;
	add.s64 	%rd42, %rd40, %rd23;
	st.global.f32 	[%rd42], %f41;
$L__BB0_10:
	ret;

}


// ===== COMPILED SASS (sm_100) =====

	.target	sm_100

	.elftype	@"ET_EXEC"


//--------------------- .note.nv.tkinfo           --------------------------
	.section	.note.nv.tkinfo,"",@"SHT_NOTE"
	.sectionflags	@"SHF_NOTE_NV_TKINFO"
	.tkinfo
        /*0018*/ 	.word	0x00000002
        /*0030*/ 	.string	""
        /*0030*/ 	.string	"ptxas"
        /*0030*/ 	.string	"Cuda compilation tools, release 13.0, V13.0.88"
        /*0030*/ 	.string	"Build cuda_13.0.r13.0/compiler.36424714_0"
        /*0030*/ 	.string	"-arch sm_100 -m 64 "



//--------------------- .note.nv.cuinfo           --------------------------
	.section	.note.nv.cuinfo,"",@"SHT_NOTE"
	.sectionflags	@"SHF_NOTE_NV_CUINFO"
        /*0018*/ 	.short	0x0002
        /*001a*/ 	.short	0x0064
        /*001c*/ 	.short	0x0082
	.zero		2


//--------------------- .nv.info                  --------------------------
	.section	.nv.info,"",@"SHT_CUDA_INFO"
	.align	4


	//----- nvinfo : EIATTR_REGCOUNT
	.align		4
        /*0000*/ 	.byte	0x04, 0x2f
        /*0002*/ 	.short	(.L_2 - .L_1)
	.align		4
.L_1:
        /*0004*/ 	.word	index@(_Z18adain_snake_kernelPKfS0_S0_S0_S0_S0_Pfiii)
        /*0008*/ 	.word	0x00000012


	//----- nvinfo : EIATTR_FRAME_SIZE
	.align		4
.L_2:
        /*000c*/ 	.byte	0x04, 0x11
        /*000e*/ 	.short	(.L_4 - .L_3)
	.align		4
.L_3:
        /*0010*/ 	.word	index@($__internal_2_$__cuda_sm3x_div_rn_noftz_f32_slowpath)
        /*0014*/ 	.word	0x00000020


	//----- nvinfo : EIATTR_FRAME_SIZE
	.align		4
.L_4:
        /*0018*/ 	.byte	0x04, 0x11
        /*001a*/ 	.short	(.L_6 - .L_5)
	.align		4
.L_5:
        /*001c*/ 	.word	index@($__internal_1_$__cuda_sm20_sqrt_rn_f32_slowpath)
        /*0020*/ 	.word	0x00000020


	//----- nvinfo : EIATTR_FRAME_SIZE
	.align		4
.L_6:
        /*0024*/ 	.byte	0x04, 0x11
        /*0026*/ 	.short	(.L_8 - .L_7)
	.align		4
.L_7:
        /*0028*/ 	.word	index@($__internal_0_$__cuda_sm20_rcp_rn_f32_slowpath)
        /*002c*/ 	.word	0x00000020


	//----- nvinfo : EIATTR_FRAME_SIZE
	.align		4
.L_8:
        /*0030*/ 	.byte	0x04, 0x11
        /*0032*/ 	.short	(.L_10 - .L_9)
	.align		4
.L_9:
        /*0034*/ 	.word	index@(_Z18adain_snake_kernelPKfS0_S0_S0_S0_S0_Pfiii)
        /*0038*/ 	.word	0x00000020


	//----- nvinfo : EIATTR_MIN_STACK_SIZE
	.align		4
.L_10:
        /*003c*/ 	.byte	0x04, 0x12
        /*003e*/ 	.short	(.L_12 - .L_11)
	.align		4
.L_11:
        /*0040*/ 	.word	index@(_Z18adain_snake_kernelPKfS0_S0_S0_S0_S0_Pfiii)
        /*0044*/ 	.word	0x00000020
.L_12:


//--------------------- .nv.compat                --------------------------
	.section	.nv.compat,"",@"SHT_CUDA_COMPAT_INFO"
	.align	4
        /*0000*/ 	.byte	0x02, 0x09, 0x00, 0x00, 0x02, 0x02, 0x01, 0x00, 0x02, 0x05, 0x05, 0x00, 0x03, 0x07, 0x01, 0x01
        /*0010*/ 	.byte	0x02, 0x03, 0x00, 0x00, 0x02, 0x06, 0x01, 0x00, 0x04, 0x0b, 0x08, 0x00, 0x01, 0x00, 0x00, 0x00
        /*0020*/ 	.byte	0x00, 0x00, 0x00, 0x00


//--------------------- .nv.info._Z18adain_snake_kernelPKfS0_S0_S0_S0_S0_Pfiii --------------------------
	.section	.nv.info._Z18adain_snake_kernelPKfS0_S0_S0_S0_S0_Pfiii,"",@"SHT_CUDA_INFO"
	.sectionflags	@""
	.align	4


	//----- nvinfo : EIATTR_CUDA_API_VERSION
	.align		4
        /*0000*/ 	.byte	0x04, 0x37
        /*0002*/ 	.short	(.L_14 - .L_13)
.L_13:
        /*0004*/ 	.word	0x00000082


	//----- nvinfo : EIATTR_KPARAM_INFO
	.align		4
.L_14:
        /*0008*/ 	.byte	0x04, 0x17
        /*000a*/ 	.short	(.L_16 - .L_15)
.L_15:
        /*000c*/ 	.word	0x00000000
        /*0010*/ 	.short	0x0009
        /*0012*/ 	.short	0x0040
        /*0014*/ 	.byte	0x00, 0xf0, 0x11, 0x00


	//----- nvinfo : EIATTR_KPARAM_INFO
	.align		4
.L_16:
        /*0018*/ 	.byte	0x04, 0x17
        /*001a*/ 	.short	(.L_18 - .L_17)
.L_17:
        /*001c*/ 	.word	0x00000000
        /*0020*/ 	.short	0x0008
        /*0022*/ 	.short	0x003c
        /*0024*/ 	.byte	0x00, 0xf0, 0x11, 0x00


	//----- nvinfo : EIATTR_KPARAM_INFO
	.align		4
.L_18:
        /*0028*/ 	.byte	0x04, 0x17
        /*002a*/ 	.short	(.L_20 - .L_19)
.L_19:
        /*002c*/ 	.word	0x00000000
        /*0030*/ 	.short	0x0007
        /*0032*/ 	.short	0x0038
        /*0034*/ 	.byte	0x00, 0xf0, 0x11, 0x00


	//----- nvinfo : EIATTR_KPARAM_INFO
	.align		4
.L_20:
        /*0038*/ 	.byte	0x04, 0x17
        /*003a*/ 	.short	(.L_22 - .L_21)
.L_21:
        /*003c*/ 	.word	0x00000000
        /*0040*/ 	.short	0x0006
        /*0042*/ 	.short	0x0030
        /*0044*/ 	.byte	0x00, 0xf5, 0x21, 0x00


	//----- nvinfo : EIATTR_KPARAM_INFO
	.align		4
.L_22:
        /*0048*/ 	.byte	0x04, 0x17
        /*004a*/ 	.short	(.L_24 - .L_23)
.L_23:
        /*004c*/ 	.word	0x00000000
        /*0050*/ 	.short	0x0005
        /*0052*/ 	.short	0x0028
        /*0054*/ 	.byte	0x00, 0xf5, 0x21, 0x00


	//----- nvinfo : EIATTR_KPARAM_INFO
	.align		4
.L_24:
        /*0058*/ 	.byte	0x04, 0x17
        /*005a*/ 	.short	(.L_26 - .L_25)
.L_25:
        /*005c*/ 	.word	0x00000000
        /*0060*/ 	.short	0x0004
        /*0062*/ 	.short	0x0020
        /*0064*/ 	.byte	0x00, 0xf5, 0x21, 0x00


	//----- nvinfo : EIATTR_KPARAM_INFO
	.align		4
.L_26:
        /*0068*/ 	.byte	0x04, 0x17
        /*006a*/ 	.short	(.L_28 - .L_27)
.L_27:
        /*006c*/ 	.word	0x00000000
        /*0070*/ 	.short	0x0003
        /*0072*/ 	.short	0x0018
        /*0074*/ 	.byte	0x00, 0xf5, 0x21, 0x00


	//----- nvinfo : EIATTR_KPARAM_INFO
	.align		4
.L_28:
        /*0078*/ 	.byte	0x04, 0x17
        /*007a*/ 	.short	(.L_30 - .L_29)
.L_29:
        /*007c*/ 	.word	0x00000000
        /*0080*/ 	.short	0x0002
        /*0082*/ 	.short	0x0010
        /*0084*/ 	.byte	0x00, 0xf5, 0x21, 0x00


	//----- nvinfo : EIATTR_KPARAM_INFO
	.align		4
.L_30:
        /*0088*/ 	.byte	0x04, 0x17
        /*008a*/ 	.short	(.L_32 - .L_31)
.L_31:
        /*008c*/ 	.word	0x00000000
        /*0090*/ 	.short	0x0001
        /*0092*/ 	.short	0x0008
        /*0094*/ 	.byte	0x00, 0xf5, 0x21, 0x00


	//----- nvinfo : EIATTR_KPARAM_INFO
	.align		4
.L_32:
        /*0098*/ 	.byte	0x04, 0x17
        /*009a*/ 	.short	(.L_34 - .L_33)
.L_33:
        /*009c*/ 	.word	0x00000000
        /*00a0*/ 	.short	0x0000
        /*00a2*/ 	.short	0x0000
        /*00a4*/ 	.byte	0x00, 0xf5, 0x21, 0x00


	//----- nvinfo : EIATTR_SPARSE_MMA_MASK
	.align		4
.L_34:
        /*00a8*/ 	.byte	0x03, 0x50
        /*00aa*/ 	.short	0x0000


	//----- nvinfo : EIATTR_MAXREG_COUNT
	.align		4
        /*00ac*/ 	.byte	0x03, 0x1b
        /*00ae*/ 	.short	0x00ff


	//----- nvinfo : EIATTR_MERCURY_ISA_VERSION
	.align		4
        /*00b0*/ 	.byte	0x03, 0x5f
        /*00b2*/ 	.short	0x0101


	//----- nvinfo : EIATTR_VRC_CTA_INIT_COUNT
	.align		4
        /*00b4*/ 	.byte	0x02, 0x4a
	.zero		1
	.zero		1


	//----- nvinfo : EIATTR_EXIT_INSTR_OFFSETS
	.align		4
        /*00b8*/ 	.byte	0x04, 0x1c
        /*00ba*/ 	.short	(.L_36 - .L_35)


	//   ....[0]....
.L_35:
        /*00bc*/ 	.word	0x000000b0


	//   ....[1]....
        /*00c0*/ 	.word	0x00000ec0


	//----- nvinfo : EIATTR_CRS_STACK_SIZE
	.align		4
.L_36:
        /*00c4*/ 	.byte	0x04, 0x1e
        /*00c6*/ 	.short	(.L_38 - .L_37)
.L_37:
        /*00c8*/ 	.word	0x00000000


	//----- nvinfo : EIATTR_CBANK_PARAM_SIZE
	.align		4
.L_38:
        /*00cc*/ 	.byte	0x03, 0x19
        /*00ce*/ 	.short	0x0044


	//----- nvinfo : EIATTR_PARAM_CBANK
	.align		4
        /*00d0*/ 	.byte	0x04, 0x0a
        /*00d2*/ 	.short	(.L_40 - .L_39)
	.align		4
.L_39:
        /*00d4*/ 	.word	index@(.nv.constant0._Z18adain_snake_kernelPKfS0_S0_S0_S0_S0_Pfiii)
        /*00d8*/ 	.short	0x0380
        /*00da*/ 	.short	0x0044


	//----- nvinfo : EIATTR_SW_WAR
	.align		4
.L_40:
        /*00dc*/ 	.byte	0x04, 0x36
        /*00de*/ 	.short	(.L_42 - .L_41)
.L_41:
        /*00e0*/ 	.word	0x00000008
.L_42:


//--------------------- .nv.callgraph             --------------------------
	.section	.nv.callgraph,"",@"SHT_CUDA_CALLGRAPH"
	.align	4
	.sectionentsize	8
	.align		4
        /*0000*/ 	.word	0x00000000
	.align		4
        /*0004*/ 	.word	0xffffffff
	.align		4
        /*0008*/ 	.word	0x00000000
	.align		4
        /*000c*/ 	.word	0xfffffffe
	.align		4
        /*0010*/ 	.word	0x00000000
	.align		4
        /*0014*/ 	.word	0xfffffffd
	.align		4
        /*0018*/ 	.word	0x00000000
	.align		4
        /*001c*/ 	.word	0xfffffffc


//--------------------- .nv.constant4             --------------------------
	.section	.nv.constant4,"a",@progbits
	.align	8
	.align		8
.nv.constant4:
        /*0000*/ 	.dword	__cudart_i2opi_f


//--------------------- .text._Z18adain_snake_kernelPKfS0_S0_S0_S0_S0_Pfiii --------------------------
	.section	.text._Z18adain_snake_kernelPKfS0_S0_S0_S0_S0_Pfiii,"ax",@progbits
	.align	128
        .global         _Z18adain_snake_kernelPKfS0_S0_S0_S0_S0_Pfiii
        .type           _Z18adain_snake_kernelPKfS0_S0_S0_S0_S0_Pfiii,@function
        .size           _Z18adain_snake_kernelPKfS0_S0_S0_S0_S0_Pfiii,(.L_x_30 - _Z18adain_snake_kernelPKfS0_S0_S0_S0_S0_Pfiii)
        .other          _Z18adain_snake_kernelPKfS0_S0_S0_S0_S0_Pfiii,@"STO_CUDA_ENTRY STV_DEFAULT"
_Z18adain_snake_kernelPKfS0_S0_S0_S0_S0_Pfiii:
.text._Z18adain_snake_kernelPKfS0_S0_S0_S0_S0_Pfiii:
[----:B------:R-:W0:Y:S01]  /*0000*/  LDC R1, c[0x0][0x37c] ;  /* 0x0000df00ff017b82 */ /* 0x000e220000000800 */
[----:B------:R-:W1:Y:S07]  /*0010*/  S2R R0, SR_TID.X ;  /* 0x0000000000007919 */ /* 0x000e6e0000002100 */
[----:B------:R-:W2:Y:S01]  /*0020*/  LDC.64 R2, c[0x0][0x3b8] ;  /* 0x0000ee00ff027b82 */ /* 0x000ea20000000a00 */
[----:B0-----:R-:W-:-:S07]  /*0030*/  VIADD R1, R1, 0xffffffe0 ;  /* 0xffffffe001017836 */ /* 0x001fce0000000000 */
[----:B------:R-:W1:Y:S08]  /*0040*/  S2UR UR4, SR_CTAID.X ;  /* 0x00000000000479c3 */ /* 0x000e700000002500 */
[----:B------:R-:W1:Y:S08]  /*0050*/  LDC R5, c[0x0][0x360] ;  /* 0x0000d800ff057b82 */ /* 0x000e700000000800 */
[----:B------:R-:W0:Y:S01]  /*0060*/  LDC R4, c[0x0][0x3c0] ;  /* 0x0000f000ff047b82 */ /* 0x000e220000000800 */
[----:B--2---:R-:W-:-:S02]  /*0070*/  IMAD R7, R3, R2, RZ ;  /* 0x0000000203077224 */ /* 0x004fc400078e02ff */
[----:B-1----:R-:W-:Y:S02]  /*0080*/  IMAD R5, R5, UR4, R0 ;  /* 0x0000000405057c24 */ /* 0x002fe4000f8e0200 */
[----:B0-----:R-:W-:-:S05]  /*0090*/  IMAD R0, R7, R4, RZ ;  /* 0x0000000407007224 */ /* 0x001fca00078e02ff */
[----:B------:R-:W-:-:S13]  /*00a0*/  ISETP.GT.AND P0, PT, R5, R0, PT ;  /* 0x000000000500720c */ /* 0x000fda0003f04270 */
[----:B------:R-:W-:Y:S05]  /*00b0*/  @P0 EXIT ;  /* 0x000000000000094d */ /* 0x000fea0003800000 */
[-C--:B------:R-:W-:Y:S01]  /*00c0*/  IABS R6, R4.reuse ;  /* 0x0000000400067213 */ /* 0x080fe20000000000 */
[----:B------:R-:W-:Y:S01]  /*00d0*/  IMAD R0, R3, R4, RZ ;  /* 0x0000000403007224 */ /* 0x000fe200078e02ff */
[----:B------:R-:W-:Y:S01]  /*00e0*/  IABS R2, R3 ;  /* 0x0000000300027213 */ /* 0x000fe20000000000 */
[----:B------:R-:W0:Y:S01]  /*00f0*/  LDCU.64 UR6, c[0x0][0x358] ;  /* 0x00006b00ff0677ac */ /* 0x000e220008000a00 */
[----:B------:R-:W1:Y:S01]  /*0100*/  I2F.RP R7, R6 ;  /* 0x0000000600077306 */ /* 0x000e620000209400 */
[----:B------:R-:W-:-:S07]  /*0110*/  IABS R12, R5 ;  /* 0x00000005000c7213 */ /* 0x000fce0000000000 */
[----:B------:R-:W2:Y:S08]  /*0120*/  I2F.RP R13, R2 ;  /* 0x00000002000d7306 */ /* 0x000eb00000209400 */
[----:B-1----:R-:W1:Y:S08]  /*0130*/  MUFU.RCP R7, R7 ;  /* 0x0000000700077308 */ /* 0x002e700000001000 */
[----:B--2---:R-:W2:Y:S01]  /*0140*/  MUFU.RCP R13, R13 ;  /* 0x0000000d000d7308 */ /* 0x004ea20000001000 */
[----:B-1----:R-:W-:-:S07]  /*0150*/  VIADD R8, R7, 0xffffffe ;  /* 0x0ffffffe07087836 */ /* 0x002fce0000000000 */
[----:B------:R1:W3:Y:S01]  /*0160*/  F2I.FTZ.U32.TRUNC.NTZ R9, R8 ;  /* 0x0000000800097305 */ /* 0x0002e2000021f000 */
[----:B--2---:R-:W-:Y:S02]  /*0170*/  VIADD R7, R13, 0xffffffe ;  /* 0x0ffffffe0d077836 */ /* 0x004fe40000000000 */
[----:B-1----:R-:W-:-:S05]  /*0180*/  IMAD.MOV.U32 R8, RZ, RZ, RZ ;  /* 0x000000ffff087224 */ /* 0x002fca00078e00ff */
[----:B------:R-:W1:Y:S01]  /*0190*/  F2I.FTZ.U32.TRUNC.NTZ R7, R7 ;  /* 0x0000000700077305 */ /* 0x000e62000021f000 */
[----:B---3--:R-:W-:-:S04]  /*01a0*/  IMAD.MOV R11, RZ, RZ, -R9 ;  /* 0x000000ffff0b7224 */ /* 0x008fc800078e0a09 */
[----:B------:R-:W-:-:S04]  /*01b0*/  IMAD R11, R11, R6, RZ ;  /* 0x000000060b0b7224 */ /* 0x000fc800078e02ff */
[----:B------:R-:W-:Y:S01]  /*01c0*/  IMAD.HI.U32 R10, R9, R11, R8 ;  /* 0x0000000b090a7227 */ /* 0x000fe200078e0008 */
[----:B------:R-:W-:Y:S02]  /*01d0*/  IABS R8, R0 ;  /* 0x0000000000087213 */ /* 0x000fe40000000000 */
[----:B------:R-:W-:Y:S01]  /*01e0*/  MOV R9, R12 ;  /* 0x0000000c00097202 */ /* 0x000fe20000000f00 */
[----:B-1----:R-:W-:Y:S01]  /*01f0*/  IMAD.MOV R13, RZ, RZ, -R7 ;  /* 0x000000ffff0d7224 */ /* 0x002fe200078e0a07 */
[----:B------:R-:W1:Y:S03]  /*0200*/  I2F.RP R14, R8 ;  /* 0x00000008000e7306 */ /* 0x000e660000209400 */
[----:B------:R-:W-:-:S04]  /*0210*/  IMAD.HI.U32 R12, R10, R9, RZ ;  /* 0x000000090a0c7227 */ /* 0x000fc800078e00ff */
[----:B------:R-:W-:Y:S02]  /*0220*/  IMAD.MOV R11, RZ, RZ, -R12 ;  /* 0x000000ffff0b7224 */ /* 0x000fe400078e0a0c */
[----:B------:R-:W-:Y:S02]  /*0230*/  IMAD R13, R13, R2, RZ ;  /* 0x000000020d0d7224 */ /* 0x000fe400078e02ff */
[C---:B------:R-:W-:Y:S01]  /*0240*/  IMAD R11, R6.reuse, R11, R9 ;  /* 0x0000000b060b7224 */ /* 0x040fe200078e0209 */
[----:B-1----:R-:W1:Y:S04]  /*0250*/  MUFU.RCP R14, R14 ;  /* 0x0000000e000e7308 */ /* 0x002e680000001000 */
[----:B------:R-:W-:-:S13]  /*0260*/  ISETP.GT.U32.AND P1, PT, R6, R11, PT ;  /* 0x0000000b0600720c */ /* 0x000fda0003f24070 */
[----:B------:R-:W-:Y:S01]  /*0270*/  @!P1 IMAD.IADD R11, R11, 0x1, -R6 ;  /* 0x000000010b0b9824 */ /* 0x000fe200078e0a06 */
[----:B------:R-:W-:Y:S01]  /*0280*/  @!P1 IADD3 R12, PT, PT, R12, 0x1, RZ ;  /* 0x000000010c0c9810 */ /* 0x000fe20007ffe0ff */
[----:B-1----:R-:W-:Y:S01]  /*0290*/  VIADD R10, R14, 0xffffffe ;  /* 0x0ffffffe0e0a7836 */ /* 0x002fe20000000000 */
[----:B------:R-:W-:Y:S02]  /*02a0*/  ISETP.NE.AND P1, PT, R4, RZ, PT ;  /* 0x000000ff0400720c */ /* 0x000fe40003f25270 */
[----:B------:R-:W-:Y:S02]  /*02b0*/  ISETP.GE.U32.AND P0, PT, R11, R6, PT ;  /* 0x000000060b00720c */ /* 0x000fe40003f06070 */
[----:B------:R-:W-:Y:S01]  /*02c0*/  LOP3.LUT R6, R5, R4, RZ, 0x3c, !PT ;  /* 0x0000000405067212 */ /* 0x000fe200078e3cff */
[----:B------:R1:W2:Y:S01]  /*02d0*/  F2I.FTZ.U32.TRUNC.NTZ R11, R10 ;  /* 0x0000000a000b7305 */ /* 0x0002a2000021f000 */
[----:B------:R-:W-:Y:S02]  /*02e0*/  IABS R14, R0 ;  /* 0x00000000000e7213 */ /* 0x000fe40000000000 */
[----:B------:R-:W-:Y:S01]  /*02f0*/  ISETP.GE.AND P2, PT, R6, RZ, PT ;  /* 0x000000ff0600720c */ /* 0x000fe20003f46270 */
[----:B------:R-:W-:-:S02]  /*0300*/  HFMA2 R6, -RZ, RZ, 0, 0 ;  /* 0x00000000ff067431 */ /* 0x000fc400000001ff */
[----:B-1----:R-:W-:-:S04]  /*0310*/  IMAD.MOV.U32 R10, RZ, RZ, RZ ;  /* 0x000000ffff0a7224 */ /* 0x002fc800078e00ff */
[----:B------:R-:W-:Y:S02]  /*0320*/  @P0 VIADD R12, R12, 0x1 ;  /* 0x000000010c0c0836 */ /* 0x000fe40000000000 */
[----:B------:R-:W-:-:S04]  /*0330*/  IMAD.HI.U32 R6, R7, R13, R6 ;  /* 0x0000000d07067227 */ /* 0x000fc800078e0006 */
[----:B--2---:R-:W-:Y:S02]  /*0340*/  IMAD.MOV R15, RZ, RZ, -R11 ;  /* 0x000000ffff0f7224 */ /* 0x004fe400078e0a0b */
[----:B------:R-:W-:Y:S01]  /*0350*/  @!P2 IMAD.MOV R12, RZ, RZ, -R12 ;  /* 0x000000ffff0ca224 */ /* 0x000fe200078e0a0c */
[----:B------:R-:W-:Y:S01]  /*0360*/  @!P1 LOP3.LUT R12, RZ, R4, RZ, 0x33, !PT ;  /* 0x00000004ff0c9212 */ /* 0x000fe200078e33ff */
[----:B------:R-:W-:-:S03]  /*0370*/  IMAD R13, R15, R8, RZ ;  /* 0x000000080f0d7224 */ /* 0x000fc600078e02ff */
[----:B------:R-:W-:Y:S01]  /*0380*/  IABS R4, R12 ;  /* 0x0000000c00047213 */ /* 0x000fe20000000000 */
[----:B------:R-:W-:-:S04]  /*0390*/  IMAD.HI.U32 R10, R11, R13, R10 ;  /* 0x0000000d0b0a7227 */ /* 0x000fc800078e000a */
[----:B------:R-:W-:Y:S02]  /*03a0*/  IMAD.MOV.U32 R7, RZ, RZ, R4 ;  /* 0x000000ffff077224 */ /* 0x000fe400078e0004 */
[----:B------:R-:W-:Y:S02]  /*03b0*/  IMAD.MOV R4, RZ, RZ, -R14 ;  /* 0x000000ffff047224 */ /* 0x000fe400078e0a0e */
[----:B------:R-:W-:-:S04]  /*03c0*/  IMAD.HI.U32 R10, R10, R9, RZ ;  /* 0x000000090a0a7227 */ /* 0x000fc800078e00ff */
[----:B------:R-:W-:-:S04]  /*03d0*/  IMAD.HI.U32 R6, R6, R7, RZ ;  /* 0x0000000706067227 */ /* 0x000fc800078e00ff */
[----:B------:R-:W-:Y:S01]  /*03e0*/  IMAD R9, R10, R4, R9 ;  /* 0x000000040a097224 */ /* 0x000fe200078e0209 */
[----:B------:R-:W-:-:S04]  /*03f0*/  IADD3 R6, PT, PT, -R6, RZ, RZ ;  /* 0x000000ff06067210 */ /* 0x000fc80007ffe1ff */
[----:B------:R-:W-:Y:S01]  /*0400*/  ISETP.GT.U32.AND P1, PT, R8, R9, PT ;  /* 0x000000090800720c */ /* 0x000fe20003f24070 */
[----:B------:R-:W-:Y:S01]  /*0410*/  IMAD R4, R2, R6, R7 ;  /* 0x0000000602047224 */ /* 0x000fe200078e0207 */
[----:B------:R-:W-:-:S04]  /*0420*/  LOP3.LUT R6, R5, R0, RZ, 0x3c, !PT ;  /* 0x0000000005067212 */ /* 0x000fc800078e3cff */
[----:B------:R-:W-:Y:S02]  /*0430*/  ISETP.GT.U32.AND P0, PT, R2, R4, PT ;  /* 0x000000040200720c */ /* 0x000fe40003f04070 */
[----:B------:R-:W-:Y:S02]  /*0440*/  ISETP.GE.AND P2, PT, R6, RZ, PT ;  /* 0x000000ff0600720c */ /* 0x000fe40003f46270 */
[----:B------:R-:W1:Y:S03]  /*0450*/  LDC.64 R6, c[0x0][0x380] ;  /* 0x0000e000ff067b82 */ /* 0x000e660000000a00 */
[----:B------:R-:W-:Y:S02]  /*0460*/  @!P1 IMAD.IADD R9, R9, 0x1, -R8 ;  /* 0x0000000109099824 */ /* 0x000fe400078e0a08 */
[----:B------:R-:W-:Y:S01]  /*0470*/  @!P1 VIADD R10, R10, 0x1 ;  /* 0x000000010a0a9836 */ /* 0x000fe20000000000 */
[----:B------:R-:W-:-:S02]  /*0480*/  ISETP.GE.AND P1, PT, R12, RZ, PT ;  /* 0x000000ff0c00720c */ /* 0x000fc40003f26270 */
[----:B------:R-:W-:Y:S01]  /*0490*/  ISETP.GE.U32.AND P4, PT, R9, R8, PT ;  /* 0x000000080900720c */ /* 0x000fe20003f86070 */
[----:B------:R-:W-:Y:S01]  /*04a0*/  @!P0 IMAD.IADD R4, R4, 0x1, -R2 ;  /* 0x0000000104048824 */ /* 0x000fe200078e0a02 */
[----:B------:R-:W2:Y:S01]  /*04b0*/  LDC.64 R8, c[0x0][0x3a0] ;  /* 0x0000e800ff087b82 */ /* 0x000ea20000000a00 */
[----:B------:R-:W-:-:S03]  /*04c0*/  ISETP.NE.AND P0, PT, R0, RZ, PT ;  /* 0x000000ff0000720c */ /* 0x000fc60003f05270 */
[----:B------:R-:W-:-:S07]  /*04d0*/  ISETP.GT.U32.AND P3, PT, R2, R4, PT ;  /* 0x000000040200720c */ /* 0x000fce0003f64070 */
[----:B------:R-:W-:Y:S02]  /*04e0*/  @P4 IADD3 R10, PT, PT, R10, 0x1, RZ ;  /* 0x000000010a0a4810 */ /* 0x000fe40007ffe0ff */
[----:B------:R-:W-:-:S04]  /*04f0*/  ISETP.NE.AND P4, PT, R3, RZ, PT ;  /* 0x000000ff0300720c */ /* 0x000fc80003f85270 */
[----:B------:R-:W-:Y:S02]  /*0500*/  @!P3 IMAD.IADD R4, R4, 0x1, -R2 ;  /* 0x000000010404b824 */ /* 0x000fe400078e0a02 */
[----:B------:R-:W-:Y:S02]  /*0510*/  IMAD.MOV.U32 R2, RZ, RZ, R10 ;  /* 0x000000ffff027224 */ /* 0x000fe400078e000a */
[----:B------:R-:W3:Y:S01]  /*0520*/  LDC.64 R10, c[0x0][0x398] ;  /* 0x0000e600ff0a7b82 */ /* 0x000ee20000000a00 */
[----:B------:R-:W-:Y:S01]  /*0530*/  @!P1 IADD3 R4, PT, PT, -R4, RZ, RZ ;  /* 0x000000ff04049210 */ /* 0x000fe20007ffe1ff */
[----:B------:R-:W-:Y:S01]  /*0540*/  @!P2 IMAD.MOV R2, RZ, RZ, -R2 ;  /* 0x000000ffff02a224 */ /* 0x000fe200078e0a02 */
[----:B------:R-:W-:Y:S02]  /*0550*/  @!P0 LOP3.LUT R2, RZ, R0, RZ, 0x33, !PT ;  /* 0x00000000ff028212 */ /* 0x000fe400078e33ff */
[----:B------:R-:W-:-:S05]  /*0560*/  @!P4 LOP3.LUT R4, RZ, R3, RZ, 0x33, !PT ;  /* 0x00000003ff04c212 */ /* 0x000fca00078e33ff */
[----:B------:R-:W-:-:S04]  /*0570*/  IMAD R13, R2, R3, R4 ;  /* 0x00000003020d7224 */ /* 0x000fc800078e0204 */
[----:B--2---:R-:W-:-:S06]  /*0580*/  IMAD.WIDE R8, R13, 0x4, R8 ;  /* 0x000000040d087825 */ /* 0x004fcc00078e0208 */
[----:B0-----:R-:W2:Y:S01]  /*0590*/  LDG.E R8, desc[UR6][R8.64] ;  /* 0x0000000608087981 */ /* 0x001ea2000c1e1900 */
[----:B-1----:R-:W-:-:S04]  /*05a0*/  IMAD.WIDE R2, R5, 0x4, R6 ;  /* 0x0000000405027825 */ /* 0x002fc800078e0206 */
[----:B---3--:R-:W-:Y:S01]  /*05b0*/  IMAD.WIDE R6, R13, 0x4, R10 ;  /* 0x000000040d067825 */ /* 0x008fe200078e020a */
[----:B------:R2:W3:Y:S05]  /*05c0*/  LDG.E R0, desc[UR6][R2.64] ;  /* 0x0000000602007981 */ /* 0x0004ea000c1e1900 */
[----:B------:R-:W3:Y:S01]  /*05d0*/  LDG.E R7, desc[UR6][R6.64] ;  /* 0x0000000606077981 */ /* 0x000ee2000c1e1900 */
[----:B------:R-:W-:Y:S01]  /*05e0*/  BSSY.RECONVERGENT B0, `(.L_x_0) ;  /* 0x000000f000007945 */ /* 0x000fe20003800200 */
[----:B--2---:R-:W-:-:S04]  /*05f0*/  FADD R2, R8, 9.9999997473787516356e-06 ;  /* 0x3727c5ac08027421 */ /* 0x004fc80000000000 */
[----:B------:R-:W-:Y:S01]  /*0600*/  VIADD R10, R2, 0xf3000000 ;  /* 0xf3000000020a7836 */ /* 0x000fe20000000000 */
[----:B------:R0:W1:Y:S04]  /*0610*/  MUFU.RSQ R11, R2 ;  /* 0x00000002000b7308 */ /* 0x0000680000001400 */
[----:B------:R-:W-:Y:S01]  /*0620*/  ISETP.GT.U32.AND P0, PT, R10, 0x727fffff, PT ;  /* 0x727fffff0a00780c */ /* 0x000fe20003f04070 */
[----:B---3--:R-:W-:-:S12]  /*0630*/  FADD R0, R0, -R7 ;  /* 0x8000000700007221 */ /* 0x008fd80000000000 */
[----:B01----:R-:W-:Y:S05]  /*0640*/  @!P0 BRA `(.L_x_1) ;  /* 0x0000000000108947 */ /* 0x003fea0003800000 */
[----:B------:R-:W-:-:S07]  /*0650*/  MOV R10, 0x670 ;  /* 0x00000670000a7802 */ /* 0x000fce0000000f00 */
[----:B------:R-:W-:Y:S05]  /*0660*/  CALL.REL.NOINC `($__internal_1_$__cuda_sm20_sqrt_rn_f32_slowpath) ;  /* 0x0000000800f07944 */ /* 0x000fea0003c00000 */
[----:B------:R-:W-:Y:S01]  /*0670*/  IMAD.MOV.U32 R3, RZ, RZ, R6 ;  /* 0x000000ffff037224 */ /* 0x000fe200078e0006 */
[----:B------:R-:W-:Y:S06]  /*0680*/  BRA `(.L_x_2) ;  /* 0x0000000000107947 */ /* 0x000fec0003800000 */
.L_x_1:
[----:B------:R-:W-:Y:S01]  /*0690*/  FMUL.FTZ R3, R2, R11 ;  /* 0x0000000b02037220 */ /* 0x000fe20000410000 */
[----:B------:R-:W-:-:S03]  /*06a0*/  FMUL.FTZ R6, R11, 0.5 ;  /* 0x3f0000000b067820 */ /* 0x000fc60000410000 */
[----:B------:R-:W-:-:S04]  /*06b0*/  FFMA R2, -R3, R3, R2 ;  /* 0x0000000303027223 */ /* 0x000fc80000000102 */
[----:B------:R-:W-:-:S07]  /*06c0*/  FFMA R3, R2, R6, R3 ;  /* 0x0000000602037223 */ /* 0x000fce0000000003 */
.L_x_2:
[----:B------:R-:W-:Y:S05]  /*06d0*/  BSYNC.RECONVERGENT B0 ;  /* 0x0000000000007941 */ /* 0x000fea0003800200 */
.L_x_0:
[----:B------:R-:W0:Y:S01]  /*06e0*/  MUFU.RCP R2, R3 ;  /* 0x0000000300027308 */ /* 0x000e220000001000 */
[----:B------:R-:W-:Y:S07]  /*06f0*/  BSSY.RECONVERGENT B0, `(.L_x_3) ;  /* 0x000000b000007945 */ /* 0x000fee0003800200 */
[----:B------:R-:W1:Y:S01]  /*0700*/  FCHK P0, R0, R3 ;  /* 0x0000000300007302 */ /* 0x000e620000000000 */
[----:B0-----:R-:W-:-:S04]  /*0710*/  FFMA R7, R2, -R3, 1 ;  /* 0x3f80000002077423 */ /* 0x001fc80000000803 */
[----:B------:R-:W-:-:S04]  /*0720*/  FFMA R7, R2, R7, R2 ;  /* 0x0000000702077223 */ /* 0x000fc80000000002 */
[----:B------:R-:W-:-:S04]  /*0730*/  FFMA R2, R0, R7, RZ ;  /* 0x0000000700027223 */ /* 0x000fc800000000ff */
[----:B------:R-:W-:-:S04]  /*0740*/  FFMA R6, R2, -R3, R0 ;  /* 0x8000000302067223 */ /* 0x000fc80000000000 */
[----:B------:R-:W-:Y:S01]  /*0750*/  FFMA R7, R7, R6, R2 ;  /* 0x0000000607077223 */ /* 0x000fe20000000002 */
[----:B-1----:R-:W-:Y:S06]  /*0760*/  @!P0 BRA `(.L_x_4) ;  /* 0x00000000000c8947 */ /* 0x002fec0003800000 */
[----:B------:R-:W-:-:S07]  /*0770*/  MOV R2, 0x790 ;  /* 0x0000079000027802 */ /* 0x000fce0000000f00 */
[----:B------:R-:W-:Y:S05]  /*0780*/  CALL.REL.NOINC `($__internal_2_$__cuda_sm3x_div_rn_noftz_f32_slowpath) ;  /* 0x0000000c00047944 */ /* 0x000fea0003c00000 */
[----:B------:R-:W-:-:S07]  /*0790*/  IMAD.MOV.U32 R7, RZ, RZ, R0 ;  /* 0x000000ffff077224 */ /* 0x000fce00078e0000 */
.L_x_4:
[----:B------:R-:W-:Y:S05]  /*07a0*/  BSYNC.RECONVERGENT B0 ;  /* 0x0000000000007941 */ /* 0x000fea0003800200 */
.L_x_3:
[----:B------:R-:W0:Y:S08]  /*07b0*/  LDC.64 R2, c[0x0][0x388] ;  /* 0x0000e200ff027b82 */ /* 0x000e300000000a00 */
[----:B------:R-:W1:Y:S08]  /*07c0*/  LDC.64 R8, c[0x0][0x390] ;  /* 0x0000e400ff087b82 */ /* 0x000e700000000a00 */
[----:B------:R-:W2:Y:S01]  /*07d0*/  LDC.64 R12, c[0x0][0x3a8] ;  /* 0x0000ea00ff0c7b82 */ /* 0x000ea20000000a00 */
[----:B0-----:R-:W-:-:S06]  /*07e0*/  IMAD.WIDE R2, R4, 0x4, R2 ;  /* 0x0000000404027825 */ /* 0x001fcc00078e0202 */
[----:B------:R-:W3:Y:S01]  /*07f0*/  LDG.E R2, desc[UR6][R2.64] ;  /* 0x0000000602027981 */ /* 0x000ee2000c1e1900 */
[----:B-1----:R-:W-:-:S06]  /*0800*/  IMAD.WIDE R8, R4, 0x4, R8 ;  /* 0x0000000404087825 */ /* 0x002fcc00078e0208 */
[----:B------:R-:W4:Y:S01]  /*0810*/  LDG.E R8, desc[UR6][R8.64] ;  /* 0x0000000608087981 */ /* 0x000f22000c1e1900 */
[----:B--2---:R-:W-:-:S05]  /*0820*/  IMAD.WIDE R12, R4, 0x4, R12 ;  /* 0x00000004040c7825 */ /* 0x004fca00078e020c */
[----:B------:R-:W2:Y:S01]  /*0830*/  LDG.E R10, desc[UR6][R12.64] ;  /* 0x000000060c0a7981 */ /* 0x000ea2000c1e1900 */
[----:B------:R-:W-:Y:S01]  /*0840*/  BSSY.RECONVERGENT B0, `(.L_x_5) ;  /* 0x0000043000007945 */ /* 0x000fe20003800200 */
[----:B---3--:R-:W-:-:S04]  /*0850*/  FADD R11, R2, 1 ;  /* 0x3f800000020b7421 */ /* 0x008fc80000000000 */
[----:B----4-:R-:W-:-:S04]  /*0860*/  FFMA R7, R11, R7, R8 ;  /* 0x000000070b077223 */ /* 0x010fc80000000008 */
[----:B--2---:R-:W-:-:S04]  /*0870*/  FMUL R11, R7, R10 ;  /* 0x0000000a070b7220 */ /* 0x004fc80000400000 */
[----:B------:R-:W-:-:S06]  /*0880*/  FMUL R0, R11, 0.63661974668502807617 ;  /* 0x3f22f9830b007820 */ /* 0x000fcc0000400000 */
[----:B------:R-:W0:Y:S01]  /*0890*/  F2I.NTZ R0, R0 ;  /* 0x0000000000007305 */ /* 0x000e220000203100 */
[----:B------:R-:W-:Y:S02]  /*08a0*/  FSETP.GE.AND P0, PT, |R11|, 105615, PT ;  /* 0x47ce47800b00780b */ /* 0x000fe40003f06200 */
[----:B0-----:R-:W-:-:S05]  /*08b0*/  I2FP.F32.S32 R4, R0 ;  /* 0x0000000000047245 */ /* 0x001fca0000201400 */
[----:B------:R-:W-:-:S04]  /*08c0*/  FFMA R15, R4, -1.5707962512969970703, R11 ;  /* 0xbfc90fda040f7823 */ /* 0x000fc8000000000b */
[----:B------:R-:W-:-:S04]  /*08d0*/  FFMA R15, R4, -7.5497894158615963534e-08, R15 ;  /* 0xb3a22168040f7823 */ /* 0x000fc8000000000f */
[----:B------:R-:W-:Y:S01]  /*08e0*/  FFMA R4, R4, -5.3903029534742383927e-15, R15 ;  /* 0xa7c234c504047823 */ /* 0x000fe2000000000f */
[----:B------:R-:W-:Y:S06]  /*08f0*/  @!P0 BRA `(.L_x_6) ;  /* 0x0000000000dc8947 */ /* 0x000fec0003800000 */
[----:B------:R-:W-:-:S13]  /*0900*/  FSETP.NEU.AND P0, PT, |R11|, +INF , PT ;  /* 0x7f8000000b00780b */ /* 0x000fda0003f0d200 */
[----:B------:R-:W-:Y:S01]  /*0910*/  @!P0 FMUL R4, RZ, R11 ;  /* 0x0000000bff048220 */ /* 0x000fe20000400000 */
[----:B------:R-:W-:Y:S01]  /*0920*/  @!P0 MOV R0, RZ ;  /* 0x000000ff00008202 */ /* 0x000fe20000000f00 */
[----:B------:R-:W-:Y:S06]  /*0930*/  @!P0 BRA `(.L_x_6) ;  /* 0x0000000000cc8947 */ /* 0x000fec0003800000 */
[----:B------:R-:W-:Y:S01]  /*0940*/  IMAD.SHL.U32 R2, R11, 0x100, RZ ;  /* 0x000001000b027824 */ /* 0x000fe200078e00ff */
[----:B------:R-:W0:Y:S01]  /*0950*/  LDCU.64 UR8, c[0x4][URZ] ;  /* 0x01000000ff0877ac */ /* 0x000e220008000a00 */
[----:B------:R-:W-:Y:S02]  /*0960*/  IMAD.MOV.U32 R6, RZ, RZ, RZ ;  /* 0x000000ffff067224 */ /* 0x000fe400078e00ff */
[----:B------:R-:W-:Y:S01]  /*0970*/  IMAD.MOV.U32 R0, RZ, RZ, R1 ;  /* 0x000000ffff007224 */ /* 0x000fe200078e0001 */
[----:B------:R-:W-:Y:S01]  /*0980*/  LOP3.LUT R15, R2, 0x80000000, RZ, 0xfc, !PT ;  /* 0x80000000020f7812 */ /* 0x000fe200078efcff */
[----:B------:R-:W-:Y:S01]  /*0990*/  UMOV UR5, URZ ;  /* 0x000000ff00057c82 */ /* 0x000fe20008000000 */
[----:B------:R-:W-:-:S05]  /*09a0*/  UMOV UR4, URZ ;  /* 0x000000ff00047c82 */ /* 0x000fca0008000000 */
.L_x_7:
[----:B0-----:R-:W-:Y:S01]  /*09b0*/  MOV R8, UR8 ;  /* 0x0000000800087c02 */ /* 0x001fe20008000f00 */
[----:B------:R-:W-:-:S05]  /*09c0*/  IMAD.U32 R9, RZ, RZ, UR9 ;  /* 0x00000009ff097e24 */ /* 0x000fca000f8e00ff */
[----:B------:R-:W2:Y:S01]  /*09d0*/  LDG.E.CONSTANT R2, desc[UR6][R8.64] ;  /* 0x0000000608027981 */ /* 0x000ea2000c1e9900 */
[----:B------:R-:W-:Y:S02]  /*09e0*/  UIADD3 UR8, UP0, UPT, UR8, 0x4, URZ ;  /* 0x0000000408087890 */ /* 0x000fe4000ff1e0ff */
[----:B------:R-:W-:Y:S02]  /*09f0*/  UIADD3 UR4, UPT, UPT, UR4, 0x1, URZ ;  /* 0x0000000104047890 */ /* 0x000fe4000fffe0ff */
[----:B------:R-:W-:Y:S02]  /*0a00*/  UIADD3.X UR9, UPT, UPT, URZ, UR9, URZ, UP0, !UPT ;  /* 0x00000009ff097290 */ /* 0x000fe400087fe4ff */
[----:B------:R-:W-:Y:S01]  /*0a10*/  UISETP.NE.AND UP0, UPT, UR4, 0x6, UPT ;  /* 0x000000060400788c */ /* 0x000fe2000bf05270 */
[----:B--2---:R-:W-:-:S03]  /*0a20*/  IMAD.WIDE.U32 R2, R2, R15, RZ ;  /* 0x0000000f02027225 */ /* 0x004fc600078e00ff */
[----:B------:R-:W-:-:S04]  /*0a30*/  IADD3 R13, P0, PT, R2, R6, RZ ;  /* 0x00000006020d7210 */ /* 0x000fc80007f1e0ff */
[----:B------:R-:W-:Y:S01]  /*0a40*/  IADD3.X R6, PT, PT, R3, UR5, RZ, P0, !PT ;  /* 0x0000000503067c10 */ /* 0x000fe200087fe4ff */
[----:B------:R0:W-:Y:S02]  /*0a50*/  STL [R0], R13 ;  /* 0x0000000d00007387 */ /* 0x0001e40000100800 */
[----:B0-----:R-:W-:Y:S01]  /*0a60*/  VIADD R0, R0, 0x4 ;  /* 0x0000000400007836 */ /* 0x001fe20000000000 */
[----:B------:R-:W-:Y:S06]  /*0a70*/  BRA.U UP0, `(.L_x_7) ;  /* 0xfffffffd00cc7547 */ /* 0x000fec000b83ffff */
[----:B------:R-:W-:Y:S01]  /*0a80*/  SHF.R.U32.HI R4, RZ, 0x17, R11 ;  /* 0x00000017ff047819 */ /* 0x000fe2000001160b */
[----:B------:R0:W-:Y:S03]  /*0a90*/  STL [R1+0x18], R6 ;  /* 0x0000180601007387 */ /* 0x0001e60000100800 */
[C---:B------:R-:W-:Y:S02]  /*0aa0*/  LOP3.LUT R0, R4.reuse, 0xe0, RZ, 0xc0, !PT ;  /* 0x000000e004007812 */ /* 0x040fe400078ec0ff */
[----:B------:R-:W-:-:S03]  /*0ab0*/  LOP3.LUT P0, RZ, R4, 0x1f, RZ, 0xc0, !PT ;  /* 0x0000001f04ff7812 */ /* 0x000fc6000780c0ff */
[----:B------:R-:W-:-:S05]  /*0ac0*/  VIADD R0, R0, 0xffffff80 ;  /* 0xffffff8000007836 */ /* 0x000fca0000000000 */
[----:B------:R-:W-:-:S05]  /*0ad0*/  SHF.R.U32.HI R0, RZ, 0x5, R0 ;  /* 0x00000005ff007819 */ /* 0x000fca0000011600 */
[----:B------:R-:W-:-:S05]  /*0ae0*/  IMAD R12, R0, -0x4, R1 ;  /* 0xfffffffc000c7824 */ /* 0x000fca00078e0201 */
[----:B------:R-:W2:Y:S04]  /*0af0*/  LDL R0, [R12+0x18] ;  /* 0x000018000c007983 */ /* 0x000ea80000100800 */
[----:B------:R-:W2:Y:S04]  /*0b00*/  LDL R3, [R12+0x14] ;  /* 0x000014000c037983 */ /* 0x000ea80000100800 */
[----:B------:R-:W3:Y:S01]  /*0b10*/  @P0 LDL R2, [R12+0x10] ;  /* 0x000010000c020983 */ /* 0x000ee20000100800 */
[----:B------:R-:W-:Y:S01]  /*0b20*/  LOP3.LUT R4, R4, 0x1f, RZ, 0xc0, !PT ;  /* 0x0000001f04047812 */ /* 0x000fe200078ec0ff */
[----:B------:R-:W-:Y:S01]  /*0b30*/  UMOV UR4, 0x54442d19 ;  /* 0x54442d1900047882 */ /* 0x000fe20000000000 */
[----:B------:R-:W-:-:S02]  /*0b40*/  UMOV UR5, 0x3bf921fb ;  /* 0x3bf921fb00057882 */ /* 0x000fc40000000000 */
[-C--:B--2---:R-:W-:Y:S02]  /*0b50*/  @P0 SHF.L.W.U32.HI R0, R3, R4.reuse, R0 ;  /* 0x0000000403000219 */ /* 0x084fe40000010e00 */
[----:B---3--:R-:W-:Y:S02]  /*0b60*/  @P0 SHF.L.W.U32.HI R3, R2, R4, R3 ;  /* 0x0000000402030219 */ /* 0x008fe40000010e03 */
[----:B------:R-:W-:Y:S02]  /*0b70*/  ISETP.GE.AND P0, PT, R11, RZ, PT ;  /* 0x000000ff0b00720c */ /* 0x000fe40003f06270 */
[C---:B------:R-:W-:Y:S02]  /*0b80*/  SHF.L.W.U32.HI R2, R3.reuse, 0x2, R0 ;  /* 0x0000000203027819 */ /* 0x040fe40000010e00 */
[----:B------:R-:W-:Y:S02]  /*0b90*/  SHF.L.U32 R3, R3, 0x2, RZ ;  /* 0x0000000203037819 */ /* 0x000fe400000006ff */
[----:B------:R-:W-:-:S02]  /*0ba0*/  SHF.R.S32.HI R4, RZ, 0x1f, R2 ;  /* 0x0000001fff047819 */ /* 0x000fc40000011402 */
[----:B------:R-:W-:Y:S02]  /*0bb0*/  LOP3.LUT R11, R2, R11, RZ, 0x3c, !PT ;  /* 0x0000000b020b7212 */ /* 0x000fe400078e3cff */
[C---:B------:R-:W-:Y:S02]  /*0bc0*/  LOP3.LUT R8, R4.reuse, R3, RZ, 0x3c, !PT ;  /* 0x0000000304087212 */ /* 0x040fe400078e3cff */
[----:B------:R-:W-:Y:S02]  /*0bd0*/  LOP3.LUT R9, R4, R2, RZ, 0x3c, !PT ;  /* 0x0000000204097212 */ /* 0x000fe400078e3cff */
[----:B------:R-:W-:Y:S02]  /*0be0*/  SHF.R.U32.HI R3, RZ, 0x1e, R0 ;  /* 0x0000001eff037819 */ /* 0x000fe40000011600 */
[----:B------:R-:W-:Y:S02]  /*0bf0*/  ISETP.GE.AND P1, PT, R11, RZ, PT ;  /* 0x000000ff0b00720c */ /* 0x000fe40003f26270 */
[----:B------:R-:W1:Y:S01]  /*0c00*/  I2F.F64.S64 R8, R8 ;  /* 0x0000000800087312 */ /* 0x000e620000301c00 */
[----:B------:R-:W-:-:S05]  /*0c10*/  LEA.HI R0, R2, R3, RZ, 0x1 ;  /* 0x0000000302007211 */ /* 0x000fca00078f08ff */
[----:B------:R-:W-:-:S04]  /*0c20*/  IMAD.MOV R2, RZ, RZ, -R0 ;  /* 0x000000ffff027224 */ /* 0x000fc800078e0a00 */
[----:B------:R-:W-:Y:S01]  /*0c30*/  @!P0 IMAD.MOV.U32 R0, RZ, RZ, R2 ;  /* 0x000000ffff008224 */ /* 0x000fe200078e0002 */
[----:B-1----:R-:W-:-:S10]  /*0c40*/  DMUL R12, R8, UR4 ;  /* 0x00000004080c7c28 */ /* 0x002fd40008000000 */
[----:B------:R-:W1:Y:S02]  /*0c50*/  F2F.F32.F64 R12, R12 ;  /* 0x0000000c000c7310 */ /* 0x000e640000301000 */
[----:B01----:R-:W-:-:S07]  /*0c60*/  FSEL R4, -R12, R12, !P1 ;  /* 0x0000000c0c047208 */ /* 0x003fce0004800100 */
.L_x_6:
[----:B------:R-:W-:Y:S05]  /*0c70*/  BSYNC.RECONVERGENT B0 ;  /* 0x0000000000007941 */ /* 0x000fea0003800200 */
.L_x_5:
[----:B------:R-:W-:Y:S02]  /*0c80*/  IMAD.MOV.U32 R2, RZ, RZ, 0x37cbac00 ;  /* 0x37cbac00ff027424 */ /* 0x000fe400078e00ff */
[----:B------:R-:W-:Y:S01]  /*0c90*/  FMUL R3, R4, R4 ;  /* 0x0000000404037220 */ /* 0x000fe20000400000 */
[----:B------:R-:W-:Y:S01]  /*0ca0*/  LOP3.LUT R6, R0, 0x1, RZ, 0xc0, !PT ;  /* 0x0000000100067812 */ /* 0x000fe200078ec0ff */
[----:B------:R-:W-:Y:S01]  /*0cb0*/  VIADD R8, R10, 0x1800000 ;  /* 0x018000000a087836 */ /* 0x000fe20000000000 */
[----:B------:R-:W-:Y:S01]  /*0cc0*/  LOP3.LUT P1, RZ, R0, 0x2, RZ, 0xc0, !PT ;  /* 0x0000000200ff7812 */ /* 0x000fe2000782c0ff */
[----:B------:R-:W-:Y:S01]  /*0cd0*/  FFMA R2, R3, R2, -0.0013887860113754868507 ;  /* 0xbab607ed03027423 */ /* 0x000fe20000000002 */
[----:B------:R-:W-:Y:S01]  /*0ce0*/  ISETP.NE.U32.AND P0, PT, R6, 0x1, PT ;  /* 0x000000010600780c */ /* 0x000fe20003f05070 */
[----:B------:R-:W-:Y:S01]  /*0cf0*/  IMAD.MOV.U32 R9, RZ, RZ, 0x3effffff ;  /* 0x3effffffff097424 */ /* 0x000fe200078e00ff */
[----:B------:R-:W-:Y:S01]  /*0d00*/  MOV R6, 0x3d2aaabb ;  /* 0x3d2aaabb00067802 */ /* 0x000fe20000000f00 */
[----:B------:R-:W-:Y:S01]  /*0d10*/  BSSY.RECONVERGENT B0, `(.L_x_8) ;  /* 0x0000015000007945 */ /* 0x000fe20003800200 */
[----:B------:R-:W-:-:S02]  /*0d20*/  FSEL R2, R2, -0.00019574658654164522886, !P0 ;  /* 0xb94d415302027808 */ /* 0x000fc40004000000 */
[----:B------:R-:W-:Y:S02]  /*0d30*/  FSEL R6, R6, 0.0083327032625675201416, !P0 ;  /* 0x3c0885e406067808 */ /* 0x000fe40004000000 */
[----:B------:R-:W-:Y:S02]  /*0d40*/  LOP3.LUT R8, R8, 0x7f800000, RZ, 0xc0, !PT ;  /* 0x7f80000008087812 */ /* 0x000fe400078ec0ff */
[----:B------:R-:W-:Y:S01]  /*0d50*/  FSEL R0, R4, 1, P0 ;  /* 0x3f80000004007808 */ /* 0x000fe20000000000 */
[----:B------:R-:W-:Y:S01]  /*0d60*/  FFMA R2, R3, R2, R6 ;  /* 0x0000000203027223 */ /* 0x000fe20000000006 */
[----:B------:R-:W-:Y:S02]  /*0d70*/  FSEL R6, -R9, -0.16666662693023681641, !P0 ;  /* 0xbe2aaaa809067808 */ /* 0x000fe40004000100 */
[----:B------:R-:W-:-:S03]  /*0d80*/  ISETP.GT.U32.AND P0, PT, R8, 0x1ffffff, PT ;  /* 0x01ffffff0800780c */ /* 0x000fc60003f04070 */
[C---:B------:R-:W-:Y:S01]  /*0d90*/  FFMA R2, R3.reuse, R2, R6 ;  /* 0x0000000203027223 */ /* 0x040fe20000000006 */
[----:B------:R-:W-:-:S04]  /*0da0*/  FFMA R3, R3, R0, RZ ;  /* 0x0000000003037223 */ /* 0x000fc800000000ff */
[----:B------:R-:W-:-:S04]  /*0db0*/  FFMA R3, R3, R2, R0 ;  /* 0x0000000203037223 */ /* 0x000fc80000000000 */
[----:B------:R-:W-:Y:S01]  /*0dc0*/  @P1 FADD R3, RZ, -R3 ;  /* 0x80000003ff031221 */ /* 0x000fe20000000000 */
[----:B------:R-:W-:Y:S06]  /*0dd0*/  @P0 BRA `(.L_x_9) ;  /* 0x0000000000100947 */ /* 0x000fec0003800000 */
[----:B------:R-:W-:-:S07]  /*0de0*/  MOV R4, 0xe00 ;  /* 0x00000e0000047802 */ /* 0x000fce0000000f00 */
[----:B------:R-:W-:Y:S05]  /*0df0*/  CALL.REL.NOINC `($__internal_0_$__cuda_sm20_rcp_rn_f32_slowpath) ;  /* 0x0000000000347944 */ /* 0x000fea0003c00000 */
[----:B------:R-:W-:Y:S01]  /*0e00*/  IMAD.MOV.U32 R0, RZ, RZ, R6 ;  /* 0x000000ffff007224 */ /* 0x000fe200078e0006 */
[----:B------:R-:W-:Y:S06]  /*0e10*/  BRA `(.L_x_10) ;  /* 0x0000000000107947 */ /* 0x000fec0003800000 */
.L_x_9:
[----:B------:R-:W0:Y:S02]  /*0e20*/  MUFU.RCP R9, R10 ;  /* 0x0000000a00097308 */ /* 0x000e240000001000 */
[----:B0-----:R-:W-:-:S04]  /*0e30*/  FFMA R0, R10, R9, -1 ;  /* 0xbf8000000a007423 */ /* 0x001fc80000000009 */
[----:B------:R-:W-:-:S04]  /*0e40*/  FADD.FTZ R0, -R0, -RZ ;  /* 0x800000ff00007221 */ /* 0x000fc80000010100 */
[----:B------:R-:W-:-:S07]  /*0e50*/  FFMA R0, R9, R0, R9 ;  /* 0x0000000009007223 */ /* 0x000fce0000000009 */
.L_x_10:
[----:B------:R-:W-:Y:S05]  /*0e60*/  BSYNC.RECONVERGENT B0 ;  /* 0x0000000000007941 */ /* 0x000fea0003800200 */
.L_x_8:
[----:B------:R-:W0:Y:S01]  /*0e70*/  LDC.64 R8, c[0x0][0x3b0] ;  /* 0x0000ec00ff087b82 */ /* 0x000e220000000a00 */
[----:B------:R-:W-:-:S04]  /*0e80*/  FMUL R2, R3, R3 ;  /* 0x0000000303027220 */ /* 0x000fc80000400000 */
[----:B------:R-:W-:Y:S01]  /*0e90*/  FFMA R7, R2, R0, R7 ;  /* 0x0000000002077223 */ /* 0x000fe20000000007 */
[----:B0-----:R-:W-:-:S05]  /*0ea0*/  IMAD.WIDE R2, R5, 0x4, R8 ;  /* 0x0000000405027825 */ /* 0x001fca00078e0208 */
[----:B------:R-:W-:Y:S01]  /*0eb0*/  STG.E desc[UR6][R2.64], R7 ;  /* 0x0000000702007986 */ /* 0x000fe2000c101906 */
[----:B------:R-:W-:Y:S05]  /*0ec0*/  EXIT ;  /* 0x000000000000794d */ /* 0x000fea0003800000 */
        .weak           $__internal_0_$__cuda_sm20_rcp_rn_f32_slowpath
        .type           $__internal_0_$__cuda_sm20_rcp_rn_f32_slowpath,@function
        .size           $__internal_0_$__cuda_sm20_rcp_rn_f32_slowpath,($__internal_1_$__cuda_sm20_sqrt_rn_f32_slowpath - $__internal_0_$__cuda_sm20_rcp_rn_f32_slowpath)
$__internal_0_$__cuda_sm20_rcp_rn_f32_slowpath:
[----:B------:R-:W-:Y:S01]  /*0ed0*/  SHF.L.U32 R0, R10, 0x1, RZ ;  /* 0x000000010a007819 */ /* 0x000fe200000006ff */
[----:B------:R-:W-:Y:S03]  /*0ee0*/  BSSY.RECONVERGENT B1, `(.L_x_11) ;  /* 0x0000031000017945 */ /* 0x000fe60003800200 */
[----:B------:R-:W-:Y:S01]  /*0ef0*/  SHF.R.U32.HI R12, RZ, 0x18, R0 ;  /* 0x00000018ff0c7819 */ /* 0x000fe20000011600 */
[----:B------:R-:W-:-:S03]  /*0f00*/  IMAD.MOV.U32 R0, RZ, RZ, R10 ;  /* 0x000000ffff007224 */ /* 0x000fc600078e000a */
[----:B------:R-:W-:-:S13]  /*0f10*/  ISETP.NE.U32.AND P0, PT, R12, RZ, PT ;  /* 0x000000ff0c00720c */ /* 0x000fda0003f05070 */
[----:B------:R-:W-:Y:S05]  /*0f20*/  @P0 BRA `(.L_x_12) ;  /* 0x0000000000280947 */ /* 0x000fea0003800000 */
[----:B------:R-:W-:-:S05]  /*0f30*/  IMAD.SHL.U32 R2, R0, 0x2, RZ ;  /* 0x0000000200027824 */ /* 0x000fca00078e00ff */
[----:B------:R-:W-:-:S13]  /*0f40*/  ISETP.NE.AND P0, PT, R2, RZ, PT ;  /* 0x000000ff0200720c */ /* 0x000fda0003f05270 */
[----:B------:R-:W-:Y:S01]  /*0f50*/  @P0 FFMA R8, R0, 1.84467440737095516160e+19, RZ ;  /* 0x5f80000000080823 */ /* 0x000fe200000000ff */
[----:B------:R-:W-:Y:S08]  /*0f60*/  @!P0 MUFU.RCP R6, R0 ;  /* 0x0000000000068308 */ /* 0x000ff00000001000 */
[----:B------:R-:W0:Y:S02]  /*0f70*/  @P0 MUFU.RCP R9, R8 ;  /* 0x0000000800090308 */ /* 0x000e240000001000 */
[----:B0-----:R-:W-:-:S04]  /*0f80*/  @P0 FFMA R2, R8, R9, -1 ;  /* 0xbf80000008020423 */ /* 0x001fc80000000009 */
[----:B------:R-:W-:-:S04]  /*0f90*/  @P0 FADD.FTZ R2, -R2, -RZ ;  /* 0x800000ff02020221 */ /* 0x000fc80000010100 */
[----:B------:R-:W-:-:S04]  /*0fa0*/  @P0 FFMA R2, R9, R2, R9 ;  /* 0x0000000209020223 */ /* 0x000fc80000000009 */
[----:B------:R-:W-:Y:S01]  /*0fb0*/  @P0 FFMA R6, R2, 1.84467440737095516160e+19, RZ ;  /* 0x5f80000002060823 */ /* 0x000fe200000000ff */
[----:B------:R-:W-:Y:S06]  /*0fc0*/  BRA `(.L_x_13) ;  /* 0x0000000000887947 */ /* 0x000fec0003800000 */
.L_x_12:
[----:B------:R-:W-:-:S05]  /*0fd0*/  VIADD R10, R12, 0xffffff03 ;  /* 0xffffff030c0a7836 */ /* 0x000fca0000000000 */
[----:B------:R-:W-:-:S13]  /*0fe0*/  ISETP.GT.U32.AND P0, PT, R10, 0x1, PT ;  /* 0x000000010a00780c */ /* 0x000fda0003f04070 */
[----:B------:R-:W-:Y:S05]  /*0ff0*/  @P0 BRA `(.L_x_14) ;  /* 0x0000000000780947 */ /* 0x000fea0003800000 */
[----:B------:R-:W-:Y:S01]  /*1000*/  LOP3.LUT R2, R0, 0x7fffff, RZ, 0xc0, !PT ;  /* 0x007fffff00027812 */ /* 0x000fe200078ec0ff */
[----:B------:R-:W-:-:S03]  /*1010*/  HFMA2 R11, -RZ, RZ, 0, 1.78813934326171875e-07 ;  /* 0x00000003ff0b7431 */ /* 0x000fc600000001ff */
[----:B------:R-:W-:-:S04]  /*1020*/  LOP3.LUT R2, R2, 0x3f800000, RZ, 0xfc, !PT ;  /* 0x3f80000002027812 */ /* 0x000fc800078efcff */
[----:B------:R-:W0:Y:S01]  /*1030*/  MUFU.RCP R9, R2 ;  /* 0x0000000200097308 */ /* 0x000e220000001000 */
[----:B------:R-:W-:Y:S01]  /*1040*/  SHF.L.U32 R11, R11, R10, RZ ;  /* 0x0000000a0b0b7219 */ /* 0x000fe200000006ff */
[----:B0-----:R-:W-:-:S04]  /*1050*/  FFMA R6, R2, R9, -1 ;  /* 0xbf80000002067423 */ /* 0x001fc80000000009 */
[----:B------:R-:W-:-:S04]  /*1060*/  FADD.FTZ R6, -R6, -RZ ;  /* 0x800000ff06067221 */ /* 0x000fc80000010100 */
[CCC-:B------:R-:W-:Y:S01]  /*1070*/  FFMA.RM R8, R9.reuse, R6.reuse, R9.reuse ;  /* 0x0000000609087223 */ /* 0x1c0fe20000004009 */
[----:B------:R-:W-:-:S04]  /*1080*/  FFMA.RP R9, R9, R6, R9 ;  /* 0x0000000609097223 */ /* 0x000fc80000008009 */
[C---:B------:R-:W-:Y:S02]  /*1090*/  LOP3.LUT R6, R8.reuse, 0x7fffff, RZ, 0xc0, !PT ;  /* 0x007fffff08067812 */ /* 0x040fe400078ec0ff */
[----:B------:R-:W-:Y:S02]  /*10a0*/  FSETP.NEU.FTZ.AND P0, PT, R8, R9, PT ;  /* 0x000000090800720b */ /* 0x000fe40003f1d000 */
[----:B------:R-:W-:Y:S02]  /*10b0*/  LOP3.LUT R6, R6, 0x800000, RZ, 0xfc, !PT ;  /* 0x0080000006067812 */ /* 0x000fe400078efcff */
[----:B------:R-:W-:Y:S02]  /*10c0*/  SEL R8, RZ, 0xffffffff, !P0 ;  /* 0xffffffffff087807 */ /* 0x000fe40004000000 */
[----:B------:R-:W-:-:S03]  /*10d0*/  LOP3.LUT R11, R11, R6, RZ, 0xc0, !PT ;  /* 0x000000060b0b7212 */ /* 0x000fc600078ec0ff */
[----:B------:R-:W-:Y:S01]  /*10e0*/  IMAD.MOV R9, RZ, RZ, -R8 ;  /* 0x000000ffff097224 */ /* 0x000fe200078e0a08 */
[----:B------:R-:W-:-:S04]  /*10f0*/  SHF.R.U32.HI R11, RZ, R10, R11 ;  /* 0x0000000aff0b7219 */ /* 0x000fc8000001160b */
[--C-:B------:R-:W-:Y:S01]  /*1100*/  LOP3.LUT P1, RZ, R9, R10, R6.reuse, 0xf8, !PT ;  /* 0x0000000a09ff7212 */ /* 0x100fe2000782f806 */
[----:B------:R-:W-:Y:S01]  /*1110*/  VIADD R9, R12, 0xffffff04 ;  /* 0xffffff040c097836 */ /* 0x000fe20000000000 */
[C---:B------:R-:W-:Y:S02]  /*1120*/  LOP3.LUT P0, RZ, R11.reuse, 0x1, RZ, 0xc0, !PT ;  /* 0x000000010bff7812 */ /* 0x040fe4000780c0ff */
[----:B------:R-:W-:Y:S02]  /*1130*/  LOP3.LUT P2, RZ, R11, 0x2, RZ, 0xc0, !PT ;  /* 0x000000020bff7812 */ /* 0x000fe4000784c0ff */
[----:B------:R-:W-:Y:S02]  /*1140*/  SHF.R.U32.HI R9, RZ, R9, R6 ;  /* 0x00000009ff097219 */ /* 0x000fe40000011606 */
[----:B------:R-:W-:Y:S02]  /*1150*/  PLOP3.LUT P0, PT, P0, P1, P2, 0xe0, 0x0 ;  /* 0x000000000000781c */ /* 0x000fe40000703c20 */
[----:B------:R-:W-:-:S02]  /*1160*/  LOP3.LUT P1, RZ, R0, 0x7fffff, RZ, 0xc0, !PT ;  /* 0x007fffff00ff7812 */ /* 0x000fc4000782c0ff */
[----:B------:R-:W-:-:S05]  /*1170*/  SEL R2, RZ, 0x1, !P0 ;  /* 0x00000001ff027807 */ /* 0x000fca0004000000 */
[----:B------:R-:W-:-:S05]  /*1180*/  IMAD.MOV R2, RZ, RZ, -R2 ;  /* 0x000000ffff027224 */ /* 0x000fca00078e0a02 */
[----:B------:R-:W-:-:S13]  /*1190*/  ISETP.GE.AND P0, PT, R2, RZ, PT ;  /* 0x000000ff0200720c */ /* 0x000fda0003f06270 */
[----:B------:R-:W-:-:S05]  /*11a0*/  @!P0 IADD3 R9, PT, PT, R9, 0x1, RZ ;  /* 0x0000000109098810 */ /* 0x000fca0007ffe0ff */
[----:B------:R-:W-:-:S05]  /*11b0*/  @!P1 IMAD.SHL.U32 R9, R9, 0x2, RZ ;  /* 0x0000000209099824 */ /* 0x000fca00078e00ff */
[----:B------:R-:W-:Y:S01]  /*11c0*/  LOP3.LUT R6, R9, 0x80000000, R0, 0xf8, !PT ;  /* 0x8000000009067812 */ /* 0x000fe200078ef800 */
[----:B------:R-:W-:Y:S06]  /*11d0*/  BRA `(.L_x_13) ;  /* 0x0000000000047947 */ /* 0x000fec0003800000 */
.L_x_14:
[----:B------:R0:W1:Y:S02]  /*11e0*/  MUFU.RCP R6, R0 ;  /* 0x0000000000067308 */ /* 0x0000640000001000 */
.L_x_13:
[----:B------:R-:W-:Y:S05]  /*11f0*/  BSYNC.RECONVERGENT B1 ;  /* 0x0000000000017941 */ /* 0x000fea0003800200 */
.L_x_11:
[----:B------:R-:W-:Y:S02]  /*1200*/  IMAD.MOV.U32 R8, RZ, RZ, R4 ;  /* 0x000000ffff087224 */ /* 0x000fe400078e0004 */
[----:B------:R-:W-:-:S04]  /*1210*/  IMAD.MOV.U32 R9, RZ, RZ, 0x0 ;  /* 0x00000000ff097424 */ /* 0x000fc800078e00ff */
[----:B01----:R-:W-:Y:S05]  /*1220*/  RET.REL.NODEC R8 `(_Z18adain_snake_kernelPKfS0_S0_S0_S0_S0_Pfiii) ;  /* 0xffffffec08747950 */ /* 0x003fea0003c3ffff */
        .weak           $__internal_1_$__cuda_sm20_sqrt_rn_f32_slowpath
        .type           $__internal_1_$__cuda_sm20_sqrt_rn_f32_slowpath,@function
        .size           $__internal_1_$__cuda_sm20_sqrt_rn_f32_slowpath,($__internal_2_$__cuda_sm3x_div_rn_noftz_f32_slowpath - $__internal_1_$__cuda_sm20_sqrt_rn_f32_slowpath)
$__internal_1_$__cuda_sm20_sqrt_rn_f32_slowpath:
[----:B------:R-:W-:-:S13]  /*1230*/  LOP3.LUT P0, RZ, R2, 0x7fffffff, RZ, 0xc0, !PT ;  /* 0x7fffffff02ff7812 */ /* 0x000fda000780c0ff */
[----:B------:R-:W-:Y:S01]  /*1240*/  @!P0 MOV R3, R2 ;  /* 0x0000000200038202 */ /* 0x000fe20000000f00 */
[----:B------:R-:W-:Y:S06]  /*1250*/  @!P0 BRA `(.L_x_15) ;  /* 0x0000000000408947 */ /* 0x000fec0003800000 */
[----:B------:R-:W-:-:S13]  /*1260*/  FSETP.GEU.FTZ.AND P0, PT, R2, RZ, PT ;  /* 0x000000ff0200720b */ /* 0x000fda0003f1e000 */
[----:B------:R-:W-:Y:S01]  /*1270*/  @!P0 IMAD.MOV.U32 R3, RZ, RZ, 0x7fffffff ;  /* 0x7fffffffff038424 */ /* 0x000fe200078e00ff */
[----:B------:R-:W-:Y:S06]  /*1280*/  @!P0 BRA `(.L_x_15) ;  /* 0x0000000000348947 */ /* 0x000fec0003800000 */
[----:B------:R-:W-:-:S13]  /*1290*/  FSETP.GTU.FTZ.AND P0, PT, |R2|, +INF , PT ;  /* 0x7f8000000200780b */ /* 0x000fda0003f1c200 */
[----:B------:R-:W-:Y:S01]  /*12a0*/  @P0 FADD.FTZ R3, R2, 1 ;  /* 0x3f80000002030421 */ /* 0x000fe20000010000 */
[----:B------:R-:W-:Y:S06]  /*12b0*/  @P0 BRA `(.L_x_15) ;  /* 0x0000000000280947 */ /* 0x000fec0003800000 */
[----:B------:R-:W-:-:S13]  /*12c0*/  FSETP.NEU.FTZ.AND P0, PT, |R2|, +INF , PT ;  /* 0x7f8000000200780b */ /* 0x000fda0003f1d200 */
[----:B------:R-:W-:-:S04]  /*12d0*/  @P0 FFMA R6, R2, 1.84467440737095516160e+19, RZ ;  /* 0x5f80000002060823 */ /* 0x000fc800000000ff */
[----:B------:R-:W0:Y:S02]  /*12e0*/  @P0 MUFU.RSQ R3, R6 ;  /* 0x0000000600030308 */ /* 0x000e240000001400 */
[----:B0-----:R-:W-:Y:S01]  /*12f0*/  @P0 FMUL.FTZ R7, R6, R3 ;  /* 0x0000000306070220 */ /* 0x001fe20000410000 */
[----:B------:R-:W-:Y:S01]  /*1300*/  @P0 FMUL.FTZ R9, R3, 0.5 ;  /* 0x3f00000003090820 */ /* 0x000fe20000410000 */
[----:B------:R-:W-:Y:S02]  /*1310*/  @!P0 IMAD.MOV.U32 R3, RZ, RZ, R2 ;  /* 0x000000ffff038224 */ /* 0x000fe400078e0002 */
[----:B------:R-:W-:-:S04]  /*1320*/  @P0 FADD.FTZ R8, -R7, -RZ ;  /* 0x800000ff07080221 */ /* 0x000fc80000010100 */
[----:B------:R-:W-:-:S04]  /*1330*/  @P0 FFMA R8, R7, R8, R6 ;  /* 0x0000000807080223 */ /* 0x000fc80000000006 */
[----:B------:R-:W-:-:S04]  /*1340*/  @P0 FFMA R8, R8, R9, R7 ;  /* 0x0000000908080223 */ /* 0x000fc80000000007 */
[----:B------:R-:W-:-:S07]  /*1350*/  @P0 FMUL.FTZ R3, R8, 2.3283064365386962891e-10 ;  /* 0x2f80000008030820 */ /* 0x000fce0000410000 */
.L_x_15:
[----:B------:R-:W-:Y:S01]  /*1360*/  IMAD.MOV.U32 R6, RZ, RZ, R3 ;  /* 0x000000ffff067224 */ /* 0x000fe200078e0003 */
[----:B------:R-:W-:Y:S01]  /*1370*/  MOV R2, R10 ;  /* 0x0000000a00027202 */ /* 0x000fe20000000f00 */
[----:B------:R-:W-:-:S04]  /*1380*/  IMAD.MOV.U32 R3, RZ, RZ, 0x0 ;  /* 0x00000000ff037424 */ /* 0x000fc800078e00ff */
[----:B------:R-:W-:Y:S05]  /*1390*/  RET.REL.NODEC R2 `(_Z18adain_snake_kernelPKfS0_S0_S0_S0_S0_Pfiii) ;  /* 0xffffffec02187950 */ /* 0x000fea0003c3ffff */
        .weak           $__internal_2_$__cuda_sm3x_div_rn_noftz_f32_slowpath
        .type           $__internal_2_$__cuda_sm3x_div_rn_noftz_f32_slowpath,@function
        .size           $__internal_2_$__cuda_sm3x_div_rn_noftz_f32_slowpath,(.L_x_30 - $__internal_2_$__cuda_sm3x_div_rn_noftz_f32_slowpath)
$__internal_2_$__cuda_sm3x_div_rn_noftz_f32_slowpath:
[----:B------:R-:W-:Y:S01]  /*13a0*/  SHF.R.U32.HI R7, RZ, 0x17, R3 ;  /* 0x00000017ff077819 */ /* 0x000fe20000011603 */
[----:B------:R-:W-:Y:S01]  /*13b0*/  BSSY.RECONVERGENT B1, `(.L_x_16) ;  /* 0x0000063000017945 */ /* 0x000fe20003800200 */
[----:B------:R-:W-:Y:S02]  /*13c0*/  SHF.R.U32.HI R6, RZ, 0x17, R0 ;  /* 0x00000017ff067819 */ /* 0x000fe40000011600 */
[----:B------:R-:W-:Y:S02]  /*13d0*/  LOP3.LUT R12, R7, 0xff, RZ, 0xc0, !PT ;  /* 0x000000ff070c7812 */ /* 0x000fe400078ec0ff */
[----:B------:R-:W-:Y:S02]  /*13e0*/  LOP3.LUT R10, R6, 0xff, RZ, 0xc0, !PT ;  /* 0x000000ff060a7812 */ /* 0x000fe400078ec0ff */
[----:B------:R-:W-:Y:S01]  /*13f0*/  MOV R6, R0 ;  /* 0x0000000000067202 */ /* 0x000fe20000000f00 */
[----:B------:R-:W-:Y:S02]  /*1400*/  VIADD R9, R12, 0xffffffff ;  /* 0xffffffff0c097836 */ /* 0x000fe40000000000 */
[----:B------:R-:W-:-:S03]  /*1410*/  VIADD R8, R10, 0xffffffff ;  /* 0xffffffff0a087836 */ /* 0x000fc60000000000 */
[----:B------:R-:W-:-:S04]  /*1420*/  ISETP.GT.U32.AND P0, PT, R9, 0xfd, PT ;  /* 0x000000fd0900780c */ /* 0x000fc80003f04070 */
[----:B------:R-:W-:-:S13]  /*1430*/  ISETP.GT.U32.OR P0, PT, R8, 0xfd, P0 ;  /* 0x000000fd0800780c */ /* 0x000fda0000704470 */
[----:B------:R-:W-:Y:S01]  /*1440*/  @!P0 IMAD.MOV.U32 R7, RZ, RZ, RZ ;  /* 0x000000ffff078224 */ /* 0x000fe200078e00ff */
[----:B------:R-:W-:Y:S06]  /*1450*/  @!P0 BRA `(.L_x_17) ;  /* 0x00000000005c8947 */ /* 0x000fec0003800000 */
[----:B------:R-:W-:Y:S02]  /*1460*/  FSETP.GTU.FTZ.AND P1, PT, |R3|, +INF , PT ;  /* 0x7f8000000300780b */ /* 0x000fe40003f3c200 */
[----:B------:R-:W-:-:S04]  /*1470*/  FSETP.GTU.FTZ.AND P0, PT, |R0|, +INF , PT ;  /* 0x7f8000000000780b */ /* 0x000fc80003f1c200 */
[----:B------:R-:W-:-:S13]  /*1480*/  PLOP3.LUT P0, PT, P0, P1, PT, 0xf8, 0x8f ;  /* 0x00000000008f781c */ /* 0x000fda0000703f70 */
[----:B------:R-:W-:Y:S05]  /*1490*/  @P0 BRA `(.L_x_18) ;  /* 0x00000004004c0947 */ /* 0x000fea0003800000 */
[----:B------:R-:W-:-:S13]  /*14a0*/  LOP3.LUT P0, RZ, R3, 0x7fffffff, R6, 0xc8, !PT ;  /* 0x7fffffff03ff7812 */ /* 0x000fda000780c806 */
[----:B------:R-:W-:Y:S05]  /*14b0*/  @!P0 BRA `(.L_x_19) ;  /* 0x00000004003c8947 */ /* 0x000fea0003800000 */
[C---:B------:R-:W-:Y:S02]  /*14c0*/  FSETP.NEU.FTZ.AND P1, PT, |R0|.reuse, +INF , PT ;  /* 0x7f8000000000780b */ /* 0x040fe40003f3d200 */
[----:B------:R-:W-:Y:S02]  /*14d0*/  FSETP.NEU.FTZ.AND P2, PT, |R3|, +INF , PT ;  /* 0x7f8000000300780b */ /* 0x000fe40003f5d200 */
[----:B------:R-:W-:-:S11]  /*14e0*/  FSETP.NEU.FTZ.AND P0, PT, |R0|, +INF , PT ;  /* 0x7f8000000000780b */ /* 0x000fd60003f1d200 */
[----:B------:R-:W-:Y:S05]  /*14f0*/  @!P2 BRA !P1, `(.L_x_19) ;  /* 0x00000004002ca947 */ /* 0x000fea0004800000 */
[----:B------:R-:W-:-:S04]  /*1500*/  LOP3.LUT P1, RZ, R6, 0x7fffffff, RZ, 0xc0, !PT ;  /* 0x7fffffff06ff7812 */ /* 0x000fc8000782c0ff */
[----:B------:R-:W-:-:S13]  /*1510*/  PLOP3.LUT P1, PT, P2, P1, PT, 0x2f, 0xf2 ;  /* 0x0000000000f2781c */ /* 0x000fda0001722577 */
[----:B------:R-:W-:Y:S05]  /*1520*/  @P1 BRA `(.L_x_20) ;  /* 0x0000000400181947 */ /* 0x000fea0003800000 */
[----:B------:R-:W-:-:S04]  /*1530*/  LOP3.LUT P1, RZ, R3, 0x7fffffff, RZ, 0xc0, !PT ;  /* 0x7fffffff03ff7812 */ /* 0x000fc8000782c0ff */
[----:B------:R-:W-:-:S13]  /*1540*/  PLOP3.LUT P0, PT, P0, P1, PT, 0x2f, 0xf2 ;  /* 0x0000000000f2781c */ /* 0x000fda0000702577 */
[----:B------:R-:W-:Y:S05]  /*1550*/  @P0 BRA `(.L_x_21) ;  /* 0x0000000400000947 */ /* 0x000fea0003800000 */
[----:B------:R-:W-:Y:S02]  /*1560*/  ISETP.GE.AND P0, PT, R8, RZ, PT ;  /* 0x000000ff0800720c */ /* 0x000fe40003f06270 */
[----:B------:R-:W-:-:S11]  /*1570*/  ISETP.GE.AND P1, PT, R9, RZ, PT ;  /* 0x000000ff0900720c */ /* 0x000fd60003f26270 */
[----:B------:R-:W-:Y:S02]  /*1580*/  @P0 IMAD.MOV.U32 R7, RZ, RZ, RZ ;  /* 0x000000ffff070224 */ /* 0x000fe400078e00ff */
[----:B------:R-:W-:Y:S01]  /*1590*/  @!P0 FFMA R6, R0, 1.84467440737095516160e+19, RZ ;  /* 0x5f80000000068823 */ /* 0x000fe200000000ff */
[----:B------:R-:W-:Y:S02]  /*15a0*/  @!P0 IMAD.MOV.U32 R7, RZ, RZ, -0x40 ;  /* 0xffffffc0ff078424 */ /* 0x000fe400078e00ff */
[----:B------:R-:W-:-:S03]  /*15b0*/  @!P1 FFMA R3, R3, 1.84467440737095516160e+19, RZ ;  /* 0x5f80000003039823 */ /* 0x000fc600000000ff */
[----:B------:R-:W-:-:S07]  /*15c0*/  @!P1 IADD3 R7, PT, PT, R7, 0x40, RZ ;  /* 0x0000004007079810 */ /* 0x000fce0007ffe0ff */
.L_x_17:
[----:B------:R-:W-:Y:S01]  /*15d0*/  LEA R0, R12, 0xc0800000, 0x17 ;  /* 0xc08000000c007811 */ /* 0x000fe200078eb8ff */
[----:B------:R-:W-:Y:S04]  /*15e0*/  BSSY.RECONVERGENT B2, `(.L_x_22) ;  /* 0x0000036000027945 */ /* 0x000fe80003800200 */
[----:B------:R-:W-:Y:S02]  /*15f0*/  IMAD.IADD R8, R3, 0x1, -R0 ;  /* 0x0000000103087824 */ /* 0x000fe400078e0a00 */
[----:B------:R-:W-:Y:S02]  /*1600*/  VIADD R3, R10, 0xffffff81 ;  /* 0xffffff810a037836 */ /* 0x000fe40000000000 */
[----:B------:R-:W0:Y:S01]  /*1610*/  MUFU.RCP R9, R8 ;  /* 0x0000000800097308 */ /* 0x000e220000001000 */
[----:B------:R-:W-:Y:S01]  /*1620*/  FADD.FTZ R11, -R8, -RZ ;  /* 0x800000ff080b7221 */ /* 0x000fe20000010100 */
[----:B------:R-:W-:-:S03]  /*1630*/  IMAD R0, R3, -0x800000, R6 ;  /* 0xff80000003007824 */ /* 0x000fc600078e0206 */
[----:B0-----:R-:W-:-:S04]  /*1640*/  FFMA R10, R9, R11, 1 ;  /* 0x3f800000090a7423 */ /* 0x001fc8000000000b */
[----:B------:R-:W-:-:S04]  /*1650*/  FFMA R13, R9, R10, R9 ;  /* 0x0000000a090d7223 */ /* 0x000fc80000000009 */
[----:B------:R-:W-:-:S04]  /*1660*/  FFMA R6, R0, R13, RZ ;  /* 0x0000000d00067223 */ /* 0x000fc800000000ff */
[----:B------:R-:W-:-:S04]  /*1670*/  FFMA R9, R11, R6, R0 ;  /* 0x000000060b097223 */ /* 0x000fc80000000000 */
[----:B------:R-:W-:Y:S01]  /*1680*/  FFMA R10, R13, R9, R6 ;  /* 0x000000090d0a7223 */ /* 0x000fe20000000006 */
[----:B------:R-:W-:-:S03]  /*1690*/  IADD3 R6, PT, PT, R3, 0x7f, -R12 ;  /* 0x0000007f03067810 */ /* 0x000fc60007ffe80c */
[----:B------:R-:W-:Y:S02]  /*16a0*/  FFMA R11, R11, R10, R0 ;  /* 0x0000000a0b0b7223 */ /* 0x000fe40000000000 */
[----:B------:R-:W-:Y:S02]  /*16b0*/  IMAD.IADD R6, R6, 0x1, R7 ;  /* 0x0000000106067824 */ /* 0x000fe400078e0207 */
[----:B------:R-:W-:-:S05]  /*16c0*/  FFMA R0, R13, R11, R10 ;  /* 0x0000000b0d007223 */ /* 0x000fca000000000a */
[----:B------:R-:W-:-:S04]  /*16d0*/  SHF.R.U32.HI R3, RZ, 0x17, R0 ;  /* 0x00000017ff037819 */ /* 0x000fc80000011600 */
[----:B------:R-:W-:-:S04]  /*16e0*/  LOP3.LUT R3, R3, 0xff, RZ, 0xc0, !PT ;  /* 0x000000ff03037812 */ /* 0x000fc800078ec0ff */
[----:B------:R-:W-:-:S05]  /*16f0*/  IADD3 R9, PT, PT, R3, R6, RZ ;  /* 0x0000000603097210 */ /* 0x000fca0007ffe0ff */
[----:B------:R-:W-:-:S05]  /*1700*/  VIADD R3, R9, 0xffffffff ;  /* 0xffffffff09037836 */ /* 0x000fca0000000000 */
[----:B------:R-:W-:-:S13]  /*1710*/  ISETP.GE.U32.AND P0, PT, R3, 0xfe, PT ;  /* 0x000000fe0300780c */ /* 0x000fda0003f06070 */
[----:B------:R-:W-:Y:S05]  /*1720*/  @!P0 BRA `(.L_x_23) ;  /* 0x0000000000808947 */ /* 0x000fea0003800000 */
[----:B------:R-:W-:-:S13]  /*1730*/  ISETP.GT.AND P0, PT, R9, 0xfe, PT ;  /* 0x000000fe0900780c */ /* 0x000fda0003f04270 */
[----:B------:R-:W-:Y:S05]  /*1740*/  @P0 BRA `(.L_x_24) ;  /* 0x00000000006c0947 */ /* 0x000fea0003800000 */
[----:B------:R-:W-:-:S13]  /*1750*/  ISETP.GE.AND P0, PT, R9, 0x1, PT ;  /* 0x000000010900780c */ /* 0x000fda0003f06270 */
[----:B------:R-:W-:Y:S05]  /*1760*/  @P0 BRA `(.L_x_25) ;  /* 0x0000000000740947 */ /* 0x000fea0003800000 */
[----:B------:R-:W-:Y:S02]  /*1770*/  ISETP.GE.AND P0, PT, R9, -0x18, PT ;  /* 0xffffffe80900780c */ /* 0x000fe40003f06270 */
[----:B------:R-:W-:-:S11]  /*1780*/  LOP3.LUT R0, R0, 0x80000000, RZ, 0xc0, !PT ;  /* 0x8000000000007812 */ /* 0x000fd600078ec0ff */
[----:B------:R-:W-:Y:S05]  /*1790*/  @!P0 BRA `(.L_x_25) ;  /* 0x0000000000688947 */ /* 0x000fea0003800000 */
[-CC-:B------:R-:W-:Y:S01]  /*17a0*/  FFMA.RZ R3, R13, R11.reuse, R10.reuse ;  /* 0x0000000b0d037223 */ /* 0x180fe2000000c00a */
[----:B------:R-:W-:Y:S02]  /*17b0*/  VIADD R8, R9, 0x20 ;  /* 0x0000002009087836 */ /* 0x000fe40000000000 */
[-CC-:B------:R-:W-:Y:S01]  /*17c0*/  FFMA.RM R6, R13, R11.reuse, R10.reuse ;  /* 0x0000000b0d067223 */ /* 0x180fe2000000400a */
[----:B------:R-:W-:Y:S02]  /*17d0*/  ISETP.NE.AND P2, PT, R9, RZ, PT ;  /* 0x000000ff0900720c */ /* 0x000fe40003f45270 */
[----:B------:R-:W-:Y:S01]  /*17e0*/  LOP3.LUT R7, R3, 0x7fffff, RZ, 0xc0, !PT ;  /* 0x007fffff03077812 */ /* 0x000fe200078ec0ff */
[----:B------:R-:W-:Y:S01]  /*17f0*/  FFMA.RP R3, R13, R11, R10 ;  /* 0x0000000b0d037223 */ /* 0x000fe2000000800a */
[----:B------:R-:W-:Y:S01]  /*1800*/  ISETP.NE.AND P1, PT, R9, RZ, PT ;  /* 0x000000ff0900720c */ /* 0x000fe20003f25270 */
[----:B------:R-:W-:Y:S01]  /*1810*/  IMAD.MOV R9, RZ, RZ, -R9 ;  /* 0x000000ffff097224 */ /* 0x000fe200078e0a09 */
[----:B------:R-:W-:-:S02]  /*1820*/  LOP3.LUT R7, R7, 0x800000, RZ, 0xfc, !PT ;  /* 0x0080000007077812 */ /* 0x000fc400078efcff */
[----:B------:R-:W-:Y:S02]  /*1830*/  FSETP.NEU.FTZ.AND P0, PT, R3, R6, PT ;  /* 0x000000060300720b */ /* 0x000fe40003f1d000 */
[----:B------:R-:W-:Y:S02]  /*1840*/  SHF.L.U32 R8, R7, R8, RZ ;  /* 0x0000000807087219 */ /* 0x000fe400000006ff */
[----:B------:R-:W-:Y:S02]  /*1850*/  SEL R6, R9, RZ, P2 ;  /* 0x000000ff09067207 */ /* 0x000fe40001000000 */
[----:B------:R-:W-:Y:S02]  /*1860*/  ISETP.NE.AND P1, PT, R8, RZ, P1 ;  /* 0x000000ff0800720c */ /* 0x000fe40000f25270 */
[----:B------:R-:W-:Y:S02]  /*1870*/  SHF.R.U32.HI R6, RZ, R6, R7 ;  /* 0x00000006ff067219 */ /* 0x000fe40000011607 */
[----:B------:R-:W-:-:S02]  /*1880*/  PLOP3.LUT P0, PT, P0, P1, PT, 0xf8, 0x8f ;  /* 0x00000000008f781c */ /* 0x000fc40000703f70 */
[----:B------:R-:W-:Y:S02]  /*1890*/  SHF.R.U32.HI R8, RZ, 0x1, R6 ;  /* 0x00000001ff087819 */ /* 0x000fe40000011606 */
[----:B------:R-:W-:-:S04]  /*18a0*/  SEL R3, RZ, 0x1, !P0 ;  /* 0x00000001ff037807 */ /* 0x000fc80004000000 */
[----:B------:R-:W-:-:S04]  /*18b0*/  LOP3.LUT R3, R3, 0x1, R8, 0xf8, !PT ;  /* 0x0000000103037812 */ /* 0x000fc800078ef808 */
[----:B------:R-:W-:-:S04]  /*18c0*/  LOP3.LUT R3, R3, R6, RZ, 0xc0, !PT ;  /* 0x0000000603037212 */ /* 0x000fc800078ec0ff */
[----:B------:R-:W-:-:S04]  /*18d0*/  IADD3 R3, PT, PT, R8, R3, RZ ;  /* 0x0000000308037210 */ /* 0x000fc80007ffe0ff */
[----:B------:R-:W-:Y:S01]  /*18e0*/  LOP3.LUT R0, R3, R0, RZ, 0xfc, !PT ;  /* 0x0000000003007212 */ /* 0x000fe200078efcff */
[----:B------:R-:W-:Y:S06]  /*18f0*/  BRA `(.L_x_25) ;  /* 0x0000000000107947 */ /* 0x000fec0003800000 */
.L_x_24:
[----:B------:R-:W-:-:S04]  /*1900*/  LOP3.LUT R0, R0, 0x80000000, RZ, 0xc0, !PT ;  /* 0x8000000000007812 */ /* 0x000fc800078ec0ff */
[----:B------:R-:W-:Y:S01]  /*1910*/  LOP3.LUT R0, R0, 0x7f800000, RZ, 0xfc, !PT ;  /* 0x7f80000000007812 */ /* 0x000fe200078efcff */
[----:B------:R-:W-:Y:S06]  /*1920*/  BRA `(.L_x_25) ;  /* 0x0000000000047947 */ /* 0x000fec0003800000 */
.L_x_23:
[----:B------:R-:W-:-:S07]  /*1930*/  IMAD R0, R6, 0x800000, R0 ;  /* 0x0080000006007824 */ /* 0x000fce00078e0200 */
.L_x_25:
[----:B------:R-:W-:Y:S05]  /*1940*/  BSYNC.RECONVERGENT B2 ;  /* 0x0000000000027941 */ /* 0x000fea0003800200 */
.L_x_22:
[----:B------:R-:W-:Y:S05]  /*1950*/  BRA `(.L_x_26) ;  /* 0x0000000000207947 */ /* 0x000fea0003800000 */
.L_x_21:
[----:B------:R-:W-:-:S04]  /*1960*/  LOP3.LUT R0, R3, 0x80000000, R6, 0x48, !PT ;  /* 0x8000000003007812 */ /* 0x000fc800078e4806 */
[----:B------:R-:W-:Y:S01]  /*1970*/  LOP3.LUT R0, R0, 0x7f800000, RZ, 0xfc, !PT ;  /* 0x7f80000000007812 */ /* 0x000fe200078efcff */
[----:B------:R-:W-:Y:S06]  /*1980*/  BRA `(.L_x_26) ;  /* 0x0000000000147947 */ /* 0x000fec0003800000 */
.L_x_20:
[----:B------:R-:W-:Y:S01]  /*1990*/  LOP3.LUT R0, R3, 0x80000000, R6, 0x48, !PT ;  /* 0x8000000003007812 */ /* 0x000fe200078e4806 */
[----:B------:R-:W-:Y:S06]  /*19a0*/  BRA `(.L_x_26) ;  /* 0x00000000000c7947 */ /* 0x000fec0003800000 */
.L_x_19:
[----:B------:R-:W0:Y:S01]  /*19b0*/  MUFU.RSQ R0, -QNAN ;  /* 0xffc0000000007908 */ /* 0x000e220000001400 */
[----:B------:R-:W-:Y:S05]  /*19c0*/  BRA `(.L_x_26) ;  /* 0x0000000000047947 */ /* 0x000fea0003800000 */
.L_x_18:
[----:B------:R-:W-:-:S07]  /*19d0*/  FADD.FTZ R0, R0, R3 ;  /* 0x0000000300007221 */ /* 0x000fce0000010000 */
.L_x_26:
[----:B------:R-:W-:Y:S05]  /*19e0*/  BSYNC.RECONVERGENT B1 ;  /* 0x0000000000017941 */ /* 0x000fea0003800200 */
.L_x_16:
[----:B------:R-:W-:-:S04]  /*19f0*/  IMAD.MOV.U32 R3, RZ, RZ, 0x0 ;  /* 0x00000000ff037424 */ /* 0x000fc800078e00ff */
[----:B0-----:R-:W-:Y:S05]  /*1a00*/  RET.REL.NODEC R2 `(_Z18adain_snake_kernelPKfS0_S0_S0_S0_S0_Pfiii) ;  /* 0xffffffe4027c7950 */ /* 0x001fea0003c3ffff */
.L_x_27:
[----:B------:R-:W-:-:S00]  /*1a10*/  BRA `(.L_x_27) ;  /* 0xfffffffc00fc7947 */ /* 0x000fc0000383ffff */
[----:B------:R-:W-:-:S00]  /*1a20*/  NOP ;  /* 0x0000000000007918 */ /* 0x000fc00000000000 */
        /* <DEDUP_REMOVED lines=13> */
.L_x_30:


//--------------------- .nv.global.init           --------------------------
	.section	.nv.global.init,"aw",@progbits
	.align	4
.nv.global.init:
	.type		__cudart_i2opi_f,@object
	.size		__cudart_i2opi_f,(.L_0 - __cudart_i2opi_f)
__cudart_i2opi_f:
        /*0000*/ 	.byte	0x41, 0x90, 0x43, 0x3c, 0x99, 0x95, 0x62, 0xdb, 0xc0, 0xdd, 0x34, 0xf5, 0xd1, 0x57, 0x27, 0xfc
        /*0010*/ 	.byte	0x29, 0x15, 0x44, 0x4e, 0x6e, 0x83, 0xf9, 0xa2
.L_0:


//--------------------- .nv.shared.reserved.0     --------------------------
	.section	.nv.shared.reserved.0,"aw",@nobits
	.weak		__nv_reservedSMEM_offset_0_alias
	.size		__nv_reservedSMEM_offset_0_alias, 0, 64
	.other		__nv_reservedSMEM_offset_0_alias,@"STO_CUDA_RESERVED_SHARED STV_DEFAULT"
__nv_reservedSMEM_offset_0_alias:
	.zero		0
	.zero		64


//--------------------- .nv.constant0._Z18adain_snake_kernelPKfS0_S0_S0_S0_S0_Pfiii --------------------------
	.section	.nv.constant0._Z18adain_snake_kernelPKfS0_S0_S0_S0_S0_Pfiii,"a",@progbits
	.sectionflags	@""
	.align	4
.nv.constant0._Z18adain_snake_kernelPKfS0_S0_S0_S0_S0_Pfiii:
	.zero		964


//--------------------- SYMBOLS --------------------------

	.type		.nv.reservedSmem.offset0,@object
	.size		.nv.reservedSmem.offset0,0x4
